	.target	sm_80

	.elftype	@"ET_EXEC"


//--------------------- .note.nv.tkinfo           --------------------------
	.section	.note.nv.tkinfo,"",@"SHT_NOTE"
	.sectionflags	@"SHF_NOTE_NV_TKINFO"
	.tkinfo
        /*0018*/ 	.word	0x00000002
        /*0030*/ 	.string	""
        /*0030*/ 	.string	"ptxas"
        /*0030*/ 	.string	"Cuda compilation tools, release 13.0, V13.0.88"
        /*0030*/ 	.string	"Build cuda_13.0.r13.0/compiler.36424714_0"
        /*0030*/ 	.string	"-v  -suppress-debug-info  -lineinfo  -arch sm_80 "



//--------------------- .note.nv.cuinfo           --------------------------
	.section	.note.nv.cuinfo,"",@"SHT_NOTE"
	.sectionflags	@"SHF_NOTE_NV_CUINFO"
        /*0018*/ 	.short	0x0002
        /*001a*/ 	.short	0x0050
        /*001c*/ 	.short	0x0082
	.zero		2


//--------------------- .nv.info                  --------------------------
	.section	.nv.info,"",@"SHT_CUDA_INFO"
	.align	4


	//----- nvinfo : EIATTR_REGCOUNT
	.align		4
        /*0000*/ 	.byte	0x04, 0x2f
        /*0002*/ 	.short	(.L_1 - .L_0)
	.align		4
.L_0:
        /*0004*/ 	.word	index@(matmul_kernel)
        /*0008*/ 	.word	0x000000ff


	//----- nvinfo : EIATTR_FRAME_SIZE
	.align		4
.L_1:
        /*000c*/ 	.byte	0x04, 0x11
        /*000e*/ 	.short	(.L_3 - .L_2)
	.align		4
.L_2:
        /*0010*/ 	.word	index@(matmul_kernel)
        /*0014*/ 	.word	0x00000008


	//----- nvinfo : EIATTR_MIN_STACK_SIZE
	.align		4
.L_3:
        /*0018*/ 	.byte	0x04, 0x12
        /*001a*/ 	.short	(.L_5 - .L_4)
	.align		4
.L_4:
        /*001c*/ 	.word	index@(matmul_kernel)
        /*0020*/ 	.word	0x00000008
.L_5:


//--------------------- .nv.info.matmul_kernel    --------------------------
	.section	.nv.info.matmul_kernel,"",@"SHT_CUDA_INFO"
	.sectionflags	@""
	.align	4


	//----- nvinfo : EIATTR_CUDA_API_VERSION
	.align		4
        /*0000*/ 	.byte	0x04, 0x37
        /*0002*/ 	.short	(.L_7 - .L_6)
.L_6:
        /*0004*/ 	.word	0x00000082


	//----- nvinfo : EIATTR_SW2861232_WAR
	.align		4
.L_7:
        /*0008*/ 	.byte	0x01, 0x35
	.zero		2


	//----- nvinfo : EIATTR_PARAM_CBANK
	.align		4
        /*000c*/ 	.byte	0x04, 0x0a
        /*000e*/ 	.short	(.L_9 - .L_8)
	.align		4
.L_8:
        /*0010*/ 	.word	index@(.nv.constant0.matmul_kernel)
        /*0014*/ 	.short	0x0160
        /*0016*/ 	.short	0x0050


	//----- nvinfo : EIATTR_CBANK_PARAM_SIZE
	.align		4
.L_9:
        /*0018*/ 	.byte	0x03, 0x19
        /*001a*/ 	.short	0x0050


	//----- nvinfo : EIATTR_KPARAM_INFO
	.align		4
        /*001c*/ 	.byte	0x04, 0x17
        /*001e*/ 	.short	(.L_11 - .L_10)
.L_10:
        /*0020*/ 	.word	0x00000000
        /*0024*/ 	.short	0x000d
        /*0026*/ 	.short	0x0048
        /*0028*/ 	.byte	0x00, 0xf4, 0x21, 0x00


	//----- nvinfo : EIATTR_KPARAM_INFO
	.align		4
.L_11:
        /*002c*/ 	.byte	0x04, 0x17
        /*002e*/ 	.short	(.L_13 - .L_12)
.L_12:
        /*0030*/ 	.word	0x00000000
        /*0034*/ 	.short	0x000c
        /*0036*/ 	.short	0x0040
        /*0038*/ 	.byte	0x00, 0xf4, 0x21, 0x00


	//----- nvinfo : EIATTR_KPARAM_INFO
	.align		4
.L_13:
        /*003c*/ 	.byte	0x04, 0x17
        /*003e*/ 	.short	(.L_15 - .L_14)
.L_14:
        /*0040*/ 	.word	0x00000000
        /*0044*/ 	.short	0x000b
        /*0046*/ 	.short	0x0038
        /*0048*/ 	.byte	0x00, 0xf0, 0x11, 0x00


	//----- nvinfo : EIATTR_KPARAM_INFO
	.align		4
.L_15:
        /*004c*/ 	.byte	0x04, 0x17
        /*004e*/ 	.short	(.L_17 - .L_16)
.L_16:
        /*0050*/ 	.word	0x00000000
        /*0054*/ 	.short	0x000a
        /*0056*/ 	.short	0x0034
        /*0058*/ 	.byte	0x00, 0xf0, 0x11, 0x00


	//----- nvinfo : EIATTR_KPARAM_INFO
	.align		4
.L_17:
        /*005c*/ 	.byte	0x04, 0x17
        /*005e*/ 	.short	(.L_19 - .L_18)
.L_18:
        /*0060*/ 	.word	0x00000000
        /*0064*/ 	.short	0x0009
        /*0066*/ 	.short	0x0030
        /*0068*/ 	.byte	0x00, 0xf0, 0x11, 0x00


	//----- nvinfo : EIATTR_KPARAM_INFO
	.align		4
.L_19:
        /*006c*/ 	.byte	0x04, 0x17
        /*006e*/ 	.short	(.L_21 - .L_20)
.L_20:
        /*0070*/ 	.word	0x00000000
        /*0074*/ 	.short	0x0008
        /*0076*/ 	.short	0x002c
        /*0078*/ 	.byte	0x00, 0xf0, 0x11, 0x00


	//----- nvinfo : EIATTR_KPARAM_INFO
	.align		4
.L_21:
        /*007c*/ 	.byte	0x04, 0x17
        /*007e*/ 	.short	(.L_23 - .L_22)
.L_22:
        /*0080*/ 	.word	0x00000000
        /*0084*/ 	.short	0x0007
        /*0086*/ 	.short	0x0028
        /*0088*/ 	.byte	0x00, 0xf0, 0x11, 0x00


	//----- nvinfo : EIATTR_KPARAM_INFO
	.align		4
.L_23:
        /*008c*/ 	.byte	0x04, 0x17
        /*008e*/ 	.short	(.L_25 - .L_24)
.L_24:
        /*0090*/ 	.word	0x00000000
        /*0094*/ 	.short	0x0006
        /*0096*/ 	.short	0x0024
        /*0098*/ 	.byte	0x00, 0xf0, 0x11, 0x00


	//----- nvinfo : EIATTR_KPARAM_INFO
	.align		4
.L_25:
        /*009c*/ 	.byte	0x04, 0x17
        /*009e*/ 	.short	(.L_27 - .L_26)
.L_26:
        /*00a0*/ 	.word	0x00000000
        /*00a4*/ 	.short	0x0005
        /*00a6*/ 	.short	0x0020
        /*00a8*/ 	.byte	0x00, 0xf0, 0x11, 0x00


	//----- nvinfo : EIATTR_KPARAM_INFO
	.align		4
.L_27:
        /*00ac*/ 	.byte	0x04, 0x17
        /*00ae*/ 	.short	(.L_29 - .L_28)
.L_28:
        /*00b0*/ 	.word	0x00000000
        /*00b4*/ 	.short	0x0004
        /*00b6*/ 	.short	0x001c
        /*00b8*/ 	.byte	0x00, 0xf0, 0x11, 0x00


	//----- nvinfo : EIATTR_KPARAM_INFO
	.align		4
.L_29:
        /*00bc*/ 	.byte	0x04, 0x17
        /*00be*/ 	.short	(.L_31 - .L_30)
.L_30:
        /*00c0*/ 	.word	0x00000000
        /*00c4*/ 	.short	0x0003
        /*00c6*/ 	.short	0x0018
        /*00c8*/ 	.byte	0x00, 0xf0, 0x11, 0x00


	//----- nvinfo : EIATTR_KPARAM_INFO
	.align		4
.L_31:
        /*00cc*/ 	.byte	0x04, 0x17
        /*00ce*/ 	.short	(.L_33 - .L_32)
.L_32:
        /*00d0*/ 	.word	0x00000000
        /*00d4*/ 	.short	0x0002
        /*00d6*/ 	.short	0x0010
        /*00d8*/ 	.byte	0x00, 0xf4, 0x21, 0x00


	//----- nvinfo : EIATTR_KPARAM_INFO
	.align		4
.L_33:
        /*00dc*/ 	.byte	0x04, 0x17
        /*00de*/ 	.short	(.L_35 - .L_34)
.L_34:
        /*00e0*/ 	.word	0x00000000
        /*00e4*/ 	.short	0x0001
        /*00e6*/ 	.short	0x0008
        /*00e8*/ 	.byte	0x00, 0xf4, 0x21, 0x00


	//----- nvinfo : EIATTR_KPARAM_INFO
	.align		4
.L_35:
        /*00ec*/ 	.byte	0x04, 0x17
        /*00ee*/ 	.short	(.L_37 - .L_36)
.L_36:
        /*00f0*/ 	.word	0x00000000
        /*00f4*/ 	.short	0x0000
        /*00f6*/ 	.short	0x0000
        /*00f8*/ 	.byte	0x00, 0xf4, 0x21, 0x00


	//----- nvinfo : EIATTR_MAXREG_COUNT
	.align		4
.L_37:
        /*00fc*/ 	.byte	0x03, 0x1b
        /*00fe*/ 	.short	0x00ff


	//----- nvinfo : EIATTR_NUM_BARRIERS
	.align		4
        /*0100*/ 	.byte	0x02, 0x4c
        /*0102*/ 	.byte	0x01
	.zero		1


	//----- nvinfo : EIATTR_ANNOTATIONS
	.align		4
        /*0104*/ 	.byte	0x04, 0x55
        /*0106*/ 	.short	(.L_39 - .L_38)


	//   ....[0]....
.L_38:
        /*0108*/ 	.word	0x00000001
        /*010c*/ 	.byte	0x40, 0x06, 0x00, 0x00, 0x01, 0x00, 0x00, 0x00, 0xb0, 0x06, 0x00, 0x00, 0x01, 0x00, 0x00, 0x00
        /*011c*/ 	.byte	0xd0, 0x2a, 0x00, 0x00, 0x01, 0x00, 0x00, 0x00, 0x90, 0x50, 0x00, 0x00, 0x01, 0x00, 0x00, 0x00
        /*012c*/ 	.byte	0xa0, 0x50, 0x00, 0x00


	//----- nvinfo : EIATTR_MERCURY_ISA_VERSION
	.align		4
.L_39:
        /*0130*/ 	.byte	0x03, 0x5f
        /*0132*/ 	.short	0x0000


	//----- nvinfo : EIATTR_EXIT_INSTR_OFFSETS
	.align		4
        /*0134*/ 	.byte	0x04, 0x1c
        /*0136*/ 	.short	(.L_41 - .L_40)


	//   ....[0]....
.L_40:
        /*0138*/ 	.word	0x00008830


	//   ....[1]....
        /*013c*/ 	.word	0x00008860


	//----- nvinfo : EIATTR_REQNTID
	.align		4
.L_41:
        /*0140*/ 	.byte	0x04, 0x10
        /*0142*/ 	.short	(.L_43 - .L_42)
.L_42:
        /*0144*/ 	.word	0x00000100
        /*0148*/ 	.word	0x00000001
        /*014c*/ 	.word	0x00000001
.L_43:


//--------------------- .nv.callgraph             --------------------------
	.section	.nv.callgraph,"",@"SHT_CUDA_CALLGRAPH"
	.align	4
	.sectionentsize	8
	.align		4
        /*0000*/ 	.word	0x00000000
	.align		4
        /*0004*/ 	.word	0xffffffff
	.align		4
        /*0008*/ 	.word	0x00000000
	.align		4
        /*000c*/ 	.word	0xfffffffe
	.align		4
        /*0010*/ 	.word	0x00000000
	.align		4
        /*0014*/ 	.word	0xfffffffd
	.align		4
        /*0018*/ 	.word	0x00000000
	.align		4
        /*001c*/ 	.word	0xfffffffc


//--------------------- .nv.rel.action            --------------------------
	.section	.nv.rel.action,"",@"SHT_CUDA_RELOCINFO"
	.align	8
	.sectionentsize	8
        /*0000*/ 	.byte	0x73, 0x00, 0x00, 0x00, 0x00, 0x00, 0x00, 0x00, 0x00, 0x00, 0x00, 0x11, 0x25, 0x00, 0x05, 0x36


//--------------------- .nv.constant0.matmul_kernel --------------------------
	.section	.nv.constant0.matmul_kernel,"a",@progbits
	.sectionflags	@""
	.align	4
.nv.constant0.matmul_kernel:
	.zero		432


//--------------------- .text.matmul_kernel       --------------------------
	.section	.text.matmul_kernel,"ax",@progbits
	.sectioninfo	@"SHI_REGISTERS=255"
	.align	128
        .global         matmul_kernel
        .type           matmul_kernel,@function
        .size           matmul_kernel,(.L_x_5 - matmul_kernel)
        .other          matmul_kernel,@"STO_CUDA_ENTRY STV_DEFAULT"
matmul_kernel:
.text.matmul_kernel:
[----:B------:R-:W-:-:S03]  /*0000*/  IMAD.MOV.U32 R1, RZ, RZ, c[0x0][0x28] ;  /* 0x00000a00ff017624 */ /* 0x000fc600078e00ff */
[----:B------:R-:W-:Y:S01]  /*0010*/  IMAD.MOV.U32 R0, RZ, RZ, c[0x0][0x17c] ;  /* 0x00005f00ff007624 */ /* 0x000fe200078e00ff */
[----:B------:R-:W0:Y:S01]  /*0020*/  S2R R5, SR_CTAID.X ;  /* 0x0000000000057919 */ /* 0x000e220000002500 */
[----:B------:R-:W-:Y:S01]  /*0030*/  IADD3 R1, R1, -0x8, RZ ;  /* 0xfffffff801017810 */ /* 0x000fe20007ffe0ff */
[----:B------:R-:W-:Y:S01]  /*0040*/  IMAD.MOV.U32 R251, RZ, RZ, c[0x0][0x180] ;  /* 0x00006000fffb7624 */ /* 0x000fe200078e00ff */
[----:B------:R-:W-:Y:S01]  /*0050*/  ULDC UR4, c[0x0][0x180] ;  /* 0x0000600000047ab9 */ /* 0x000fe20000000800 */
[----:B------:R-:W-:Y:S01]  /*0060*/  IADD3 R0, R0, 0xff, RZ ;  /* 0x000000ff00007810 */ /* 0x000fe20007ffe0ff */
[----:B------:R-:W1:Y:S01]  /*0070*/  S2R R87, SR_TID.X ;  /* 0x0000000000577919 */ /* 0x000e620000002100 */
[----:B------:R-:W-:Y:S01]  /*0080*/  ULDC.64 UR6, c[0x0][0x118] ;  /* 0x0000460000067ab9 */ /* 0x000fe20000000a00 */
[----:B------:R-:W-:Y:S02]  /*0090*/  IADD3 R251, R251, 0x1f, RZ ;  /* 0x0000001ffbfb7810 */ /* 0x000fe40007ffe0ff */
[----:B------:R-:W-:-:S04]  /*00a0*/  SHF.R.S32.HI R3, RZ, 0x1f, R0 ;  /* 0x0000001fff037819 */ /* 0x000fc80000011400 */
[----:B------:R-:W-:-:S04]  /*00b0*/  LEA.HI R3, R3, R0, RZ, 0x8 ;  /* 0x0000000003037211 */ /* 0x000fc800078f40ff */
[----:B------:R-:W-:-:S05]  /*00c0*/  SHF.R.S32.HI R3, RZ, 0x8, R3 ;  /* 0x00000008ff037819 */ /* 0x000fca0000011403 */
[----:B------:R-:W-:Y:S01]  /*00d0*/  IMAD.SHL.U32 R4, R3, 0x8, RZ ;  /* 0x0000000803047824 */ /* 0x000fe200078e00ff */
[----:B0-----:R-:W-:-:S04]  /*00e0*/  IABS R8, R5 ;  /* 0x0000000500087213 */ /* 0x001fc80000000000 */
[-C--:B------:R-:W-:Y:S02]  /*00f0*/  IABS R7, R4.reuse ;  /* 0x0000000400077213 */ /* 0x080fe40000000000 */
[----:B------:R-:W-:Y:S02]  /*0100*/  IABS R10, R4 ;  /* 0x00000004000a7213 */ /* 0x000fe40000000000 */
[----:B------:R-:W0:Y:S01]  /*0110*/  I2F.RP R0, R7 ;  /* 0x0000000700007306 */ /* 0x000e220000209400 */
[----:B-1----:R-:W-:Y:S02]  /*0120*/  SHF.R.U32.HI R249, RZ, 0x7, R87 ;  /* 0x00000007fff97819 */ /* 0x002fe40000011657 */
[----:B------:R-:W-:Y:S02]  /*0130*/  LOP3.LUT R48, R87, 0xff, RZ, 0xc0, !PT ;  /* 0x000000ff57307812 */ /* 0x000fe400078ec0ff */
[----:B------:R-:W-:Y:S02]  /*0140*/  SGXT.U32 R249, R249, 0x1 ;  /* 0x00000001f9f9781a */ /* 0x000fe40000000000 */
[----:B------:R-:W-:-:S02]  /*0150*/  LOP3.LUT R89, R87, 0x80, RZ, 0xc0, !PT ;  /* 0x0000008057597812 */ /* 0x000fc400078ec0ff */
[C---:B------:R-:W-:Y:S02]  /*0160*/  LOP3.LUT R49, R249.reuse, 0x2, RZ, 0xfc, !PT ;  /* 0x00000002f9317812 */ /* 0x040fe400078efcff */
[C---:B------:R-:W-:Y:S02]  /*0170*/  LOP3.LUT R51, R249.reuse, 0x4, RZ, 0xfc, !PT ;  /* 0x00000004f9337812 */ /* 0x040fe400078efcff */
[C---:B------:R-:W-:Y:S02]  /*0180*/  LOP3.LUT R53, R249.reuse, 0x6, RZ, 0xfc, !PT ;  /* 0x00000006f9357812 */ /* 0x040fe400078efcff */
[C---:B------:R-:W-:Y:S01]  /*0190*/  LOP3.LUT R55, R249.reuse, 0x8, RZ, 0xfc, !PT ;  /* 0x00000008f9377812 */ /* 0x040fe200078efcff */
[----:B0-----:R-:W0:Y:S01]  /*01a0*/  MUFU.RCP R0, R0 ;  /* 0x0000000000007308 */ /* 0x001e220000001000 */
[C---:B------:R-:W-:Y:S02]  /*01b0*/  LOP3.LUT R57, R249.reuse, 0xa, RZ, 0xfc, !PT ;  /* 0x0000000af9397812 */ /* 0x040fe400078efcff */
[----:B------:R-:W-:-:S02]  /*01c0*/  LOP3.LUT R59, R249, 0xc, RZ, 0xfc, !PT ;  /* 0x0000000cf93b7812 */ /* 0x000fc400078efcff */
[C---:B------:R-:W-:Y:S02]  /*01d0*/  LOP3.LUT R61, R249.reuse, 0xe, RZ, 0xfc, !PT ;  /* 0x0000000ef93d7812 */ /* 0x040fe400078efcff */
[C---:B------:R-:W-:Y:S02]  /*01e0*/  LOP3.LUT R63, R249.reuse, 0x10, RZ, 0xfc, !PT ;  /* 0x00000010f93f7812 */ /* 0x040fe400078efcff */
[C---:B------:R-:W-:Y:S02]  /*01f0*/  LOP3.LUT R80, R249.reuse, 0x12, RZ, 0xfc, !PT ;  /* 0x00000012f9507812 */ /* 0x040fe400078efcff */
[C---:B------:R-:W-:Y:S02]  /*0200*/  LOP3.LUT R81, R249.reuse, 0x14, RZ, 0xfc, !PT ;  /* 0x00000014f9517812 */ /* 0x040fe400078efcff */
[C---:B------:R-:W-:Y:S02]  /*0210*/  LOP3.LUT R82, R249.reuse, 0x16, RZ, 0xfc, !PT ;  /* 0x00000016f9527812 */ /* 0x040fe400078efcff */
[----:B------:R-:W-:-:S02]  /*0220*/  LOP3.LUT R83, R249, 0x18, RZ, 0xfc, !PT ;  /* 0x00000018f9537812 */ /* 0x000fc400078efcff */
[----:B0-----:R-:W-:Y:S01]  /*0230*/  IADD3 R2, R0, 0xffffffe, RZ ;  /* 0x0ffffffe00027810 */ /* 0x001fe20007ffe0ff */
[----:B------:R-:W-:Y:S01]  /*0240*/  IMAD.MOV R0, RZ, RZ, -R10 ;  /* 0x000000ffff007224 */ /* 0x000fe200078e0a0a */
[C---:B------:R-:W-:Y:S02]  /*0250*/  LOP3.LUT R84, R249.reuse, 0x1a, RZ, 0xfc, !PT ;  /* 0x0000001af9547812 */ /* 0x040fe400078efcff */
[----:B------:R0:W1:Y:S01]  /*0260*/  F2I.FTZ.U32.TRUNC.NTZ R3, R2 ;  /* 0x0000000200037305 */ /* 0x000062000021f000 */
[C---:B------:R-:W-:Y:S02]  /*0270*/  LOP3.LUT R85, R249.reuse, 0x1c, RZ, 0xfc, !PT ;  /* 0x0000001cf9557812 */ /* 0x040fe400078efcff */
[----:B------:R-:W-:Y:S01]  /*0280*/  LOP3.LUT R86, R249, 0x1e, RZ, 0xfc, !PT ;  /* 0x0000001ef9567812 */ /* 0x000fe200078efcff */
[----:B0-----:R-:W-:Y:S02]  /*0290*/  IMAD.MOV.U32 R2, RZ, RZ, RZ ;  /* 0x000000ffff027224 */ /* 0x001fe400078e00ff */
[----:B-1----:R-:W-:-:S04]  /*02a0*/  IMAD.MOV R6, RZ, RZ, -R3 ;  /* 0x000000ffff067224 */ /* 0x002fc800078e0a03 */
[----:B------:R-:W-:Y:S02]  /*02b0*/  IMAD R9, R6, R7, RZ ;  /* 0x0000000706097224 */ /* 0x000fe400078e02ff */
[----:B------:R-:W-:Y:S02]  /*02c0*/  IMAD.MOV.U32 R6, RZ, RZ, R8 ;  /* 0x000000ffff067224 */ /* 0x000fe400078e0008 */
[----:B------:R-:W-:-:S06]  /*02d0*/  IMAD.HI.U32 R3, R3, R9, R2 ;  /* 0x0000000903037227 */ /* 0x000fcc00078e0002 */
[----:B------:R-:W-:-:S04]  /*02e0*/  IMAD.HI.U32 R3, R3, R6, RZ ;  /* 0x0000000603037227 */ /* 0x000fc800078e00ff */
[----:B------:R-:W-:-:S05]  /*02f0*/  IMAD R0, R3, R0, R6 ;  /* 0x0000000003007224 */ /* 0x000fca00078e0206 */
[----:B------:R-:W-:-:S13]  /*0300*/  ISETP.GT.U32.AND P1, PT, R7, R0, PT ;  /* 0x000000000700720c */ /* 0x000fda0003f24070 */
[----:B------:R-:W-:Y:S01]  /*0310*/  @!P1 IMAD.IADD R0, R0, 0x1, -R7 ;  /* 0x0000000100009824 */ /* 0x000fe200078e0a07 */
[----:B------:R-:W-:Y:S02]  /*0320*/  @!P1 IADD3 R3, R3, 0x1, RZ ;  /* 0x0000000103039810 */ /* 0x000fe40007ffe0ff */
[----:B------:R-:W-:Y:S02]  /*0330*/  ISETP.NE.AND P1, PT, R4, RZ, PT ;  /* 0x000000ff0400720c */ /* 0x000fe40003f25270 */
[----:B------:R-:W-:Y:S02]  /*0340*/  ISETP.GE.U32.AND P0, PT, R0, R7, PT ;  /* 0x000000070000720c */ /* 0x000fe40003f06070 */
[----:B------:R-:W-:-:S04]  /*0350*/  LOP3.LUT R0, R5, R4, RZ, 0x3c, !PT ;  /* 0x0000000405007212 */ /* 0x000fc800078e3cff */
[----:B------:R-:W-:Y:S01]  /*0360*/  ISETP.GE.AND P2, PT, R0, RZ, PT ;  /* 0x000000ff0000720c */ /* 0x000fe20003f46270 */
[----:B------:R-:W-:-:S05]  /*0370*/  IMAD.MOV.U32 R0, RZ, RZ, c[0x0][0x178] ;  /* 0x00005e00ff007624 */ /* 0x000fca00078e00ff */
[----:B------:R-:W-:Y:S02]  /*0380*/  IADD3 R0, R0, 0x7f, RZ ;  /* 0x0000007f00007810 */ /* 0x000fe40007ffe0ff */
[----:B------:R-:W-:-:S05]  /*0390*/  @P0 IADD3 R3, R3, 0x1, RZ ;  /* 0x0000000103030810 */ /* 0x000fca0007ffe0ff */
[----:B------:R-:W-:Y:S01]  /*03a0*/  IMAD.MOV.U32 R2, RZ, RZ, R3 ;  /* 0x000000ffff027224 */ /* 0x000fe200078e0003 */
[----:B------:R-:W-:-:S03]  /*03b0*/  SHF.R.S32.HI R3, RZ, 0x1f, R0 ;  /* 0x0000001fff037819 */ /* 0x000fc60000011400 */
[----:B------:R-:W-:Y:S01]  /*03c0*/  @!P2 IMAD.MOV R2, RZ, RZ, -R2 ;  /* 0x000000ffff02a224 */ /* 0x000fe200078e0a02 */
[----:B------:R-:W-:Y:S02]  /*03d0*/  @!P1 LOP3.LUT R2, RZ, R4, RZ, 0x33, !PT ;  /* 0x00000004ff029212 */ /* 0x000fe400078e33ff */
[----:B------:R-:W-:-:S03]  /*03e0*/  LEA.HI R3, R3, R0, RZ, 0x7 ;  /* 0x0000000003037211 */ /* 0x000fc600078f38ff */
[----:B------:R-:W-:Y:S02]  /*03f0*/  IMAD.SHL.U32 R6, R2, 0x8, RZ ;  /* 0x0000000802067824 */ /* 0x000fe400078e00ff */
[----:B------:R-:W-:-:S03]  /*0400*/  IMAD.MOV R2, RZ, RZ, -R2 ;  /* 0x000000ffff027224 */ /* 0x000fc600078e0a02 */
[----:B------:R-:W-:Y:S01]  /*0410*/  LEA.HI.SX32 R3, R3, -R6, 0x19 ;  /* 0x8000000603037211 */ /* 0x000fe200078fcaff */
[----:B------:R-:W-:-:S03]  /*0420*/  IMAD R4, R4, R2, R5 ;  /* 0x0000000204047224 */ /* 0x000fc600078e0205 */
[----:B------:R-:W-:Y:S02]  /*0430*/  IMNMX R11, R3, 0x8, PT ;  /* 0x00000008030b7817 */ /* 0x000fe40003800200 */
[----:B------:R-:W-:Y:S02]  /*0440*/  IABS R9, R4 ;  /* 0x0000000400097213 */ /* 0x000fe40000000000 */
[----:B------:R-:W-:-:S04]  /*0450*/  IABS R7, R11 ;  /* 0x0000000b00077213 */ /* 0x000fc80000000000 */
[----:B------:R-:W0:Y:S08]  /*0460*/  I2F.RP R0, R7 ;  /* 0x0000000700007306 */ /* 0x000e300000209400 */
[----:B0-----:R-:W0:Y:S02]  /*0470*/  MUFU.RCP R0, R0 ;  /* 0x0000000000007308 */ /* 0x001e240000001000 */
[----:B0-----:R-:W-:-:S06]  /*0480*/  IADD3 R3, R0, 0xffffffe, RZ ;  /* 0x0ffffffe00037810 */ /* 0x001fcc0007ffe0ff */
[----:B------:R-:W0:Y:S02]  /*0490*/  F2I.FTZ.U32.TRUNC.NTZ R3, R3 ;  /* 0x0000000300037305 */ /* 0x000e24000021f000 */
[----:B0-----:R-:W-:-:S04]  /*04a0*/  IMAD.MOV R8, RZ, RZ, -R3 ;  /* 0x000000ffff087224 */ /* 0x001fc800078e0a03 */
[----:B------:R-:W-:Y:S01]  /*04b0*/  IMAD.MOV.U32 R2, RZ, RZ, R8 ;  /* 0x000000ffff027224 */ /* 0x000fe200078e0008 */
[----:B------:R-:W-:-:S03]  /*04c0*/  IABS R8, R11 ;  /* 0x0000000b00087213 */ /* 0x000fc60000000000 */
[----:B------:R-:W-:Y:S02]  /*04d0*/  IMAD R5, R2, R7, RZ ;  /* 0x0000000702057224 */ /* 0x000fe400078e02ff */
[----:B------:R-:W-:Y:S02]  /*04e0*/  IMAD.MOV.U32 R2, RZ, RZ, RZ ;  /* 0x000000ffff027224 */ /* 0x000fe400078e00ff */
[----:B------:R-:W-:Y:S02]  /*04f0*/  IMAD.MOV R0, RZ, RZ, -R8 ;  /* 0x000000ffff007224 */ /* 0x000fe400078e0a08 */
[----:B------:R-:W-:Y:S01]  /*0500*/  IMAD.HI.U32 R2, R3, R5, R2 ;  /* 0x0000000503027227 */ /* 0x000fe200078e0002 */
[----:B------:R-:W-:-:S05]  /*0510*/  LOP3.LUT R3, R87, 0x7f, RZ, 0xc0, !PT ;  /* 0x0000007f57037812 */ /* 0x000fca00078ec0ff */
        /* <DEDUP_REMOVED lines=8> */
[----:B------:R-:W-:-:S07]  /*05a0*/  ISETP.GE.AND P2, PT, R0, RZ, PT ;  /* 0x000000ff0000720c */ /* 0x000fce0003f46270 */
[----:B------:R-:W-:Y:S02]  /*05b0*/  @P0 IADD3 R2, R2, 0x1, RZ ;  /* 0x0000000102020810 */ /* 0x000fe40007ffe0ff */
[----:B------:R-:W-:-:S04]  /*05c0*/  ISETP.GT.AND P0, PT, R251, 0x1f, PT ;  /* 0x0000001ffb00780c */ /* 0x000fc80003f04270 */
[----:B------:R-:W-:Y:S01]  /*05d0*/  @!P2 IMAD.MOV R2, RZ, RZ, -R2 ;  /* 0x000000ffff02a224 */ /* 0x000fe200078e0a02 */
[----:B------:R-:W-:-:S05]  /*05e0*/  @!P1 LOP3.LUT R2, RZ, R11, RZ, 0x33, !PT ;  /* 0x0000000bff029212 */ /* 0x000fca00078e33ff */
[----:B------:R-:W-:Y:S02]  /*05f0*/  IMAD.MOV R0, RZ, RZ, -R2 ;  /* 0x000000ffff007224 */ /* 0x000fe400078e0a02 */
[----:B------:R-:W-:Y:S02]  /*0600*/  IMAD.SHL.U32 R2, R2, 0x100, RZ ;  /* 0x0000010002027824 */ /* 0x000fe400078e00ff */
[----:B------:R-:W-:-:S04]  /*0610*/  IMAD R0, R11, R0, R4 ;  /* 0x000000000b007224 */ /* 0x000fc800078e0204 */
[----:B------:R-:W-:-:S04]  /*0620*/  IMAD.IADD R0, R6, 0x1, R0 ;  /* 0x0000000106007824 */ /* 0x000fc800078e0200 */
[----:B------:R-:W-:-:S05]  /*0630*/  IMAD R88, R0, 0x80, R3 ;  /* 0x0000008000587824 */ /* 0x000fca00078e0203 */
[----:B------:R0:W-:Y:S01]  /*0640*/  STL [R1], R88 ;  /* 0x0000005801007387 */ /* 0x0001e20000100800 */
[----:B------:R-:W-:Y:S05]  /*0650*/  @P0 BRA `(.L_x_0) ;  /* 0x0000023000000947 */ /* 0x000fea0003800000 */
[----:B------:R-:W-:Y:S01]  /*0660*/  IMAD.SHL.U32 R0, R87, 0x80, RZ ;  /* 0x0000008057007824 */ /* 0x000fe200078e00ff */
[----:B------:R-:W-:Y:S01]  /*0670*/  CS2R R124, SRZ ;  /* 0x00000000007c7805 */ /* 0x000fe2000001ff00 */
[----:B------:R-:W-:Y:S01]  /*0680*/  CS2R R126, SRZ ;  /* 0x00000000007e7805 */ /* 0x000fe2000001ff00 */
[----:B------:R-:W-:Y:S01]  /*0690*/  CS2R R44, SRZ ;  /* 0x00000000002c7805 */ /* 0x000fe2000001ff00 */
[----:B------:R-:W-:Y:S01]  /*06a0*/  CS2R R46, SRZ ;  /* 0x00000000002e7805 */ /* 0x000fe2000001ff00 */
[----:B------:R1:W-:Y:S01]  /*06b0*/  STL [R1+0x4], R0 ;  /* 0x0000040001007387 */ /* 0x0003e20000100800 */
[----:B------:R-:W-:Y:S01]  /*06c0*/  CS2R R32, SRZ ;  /* 0x0000000000207805 */ /* 0x000fe2000001ff00 */
        /* <DEDUP_REMOVED lines=27> */
[----:B------:R-:W-:Y:S05]  /*0880*/  BRA `(.L_x_1) ;  /* 0x0000480000007947 */ /* 0x000fea0003800000 */
.L_x_0:
[----:B------:R-:W-:Y:S01]  /*0890*/  IABS R5, c[0x0][0x17c] ;  /* 0x00005f0000057a13 */ /* 0x000fe20000000000 */
[----:B------:R-:W-:Y:S01]  /*08a0*/  IMAD.SHL.U32 R72, R87, 0x8, RZ ;  /* 0x0000000857487824 */ /* 0x000fe200078e00ff */
[----:B------:R-:W-:Y:S01]  /*08b0*/  SHF.R.U32.HI R7, RZ, 0x5, R87 ;  /* 0x00000005ff077819 */ /* 0x000fe20000011657 */
[----:B------:R-:W-:Y:S01]  /*08c0*/  IMAD.SHL.U32 R3, R3, 0x2, RZ ;  /* 0x0000000203037824 */ /* 0x000fe200078e00ff */
[----:B------:R-:W1:Y:S01]  /*08d0*/  I2F.RP R0, R5 ;  /* 0x0000000500007306 */ /* 0x000e620000209400 */
[----:B------:R-:W-:Y:S01]  /*08e0*/  IABS R23, c[0x0][0x178] ;  /* 0x00005e0000177a13 */ /* 0x000fe20000000000 */
[----:B------:R-:W-:Y:S01]  /*08f0*/  IMAD.MOV.U32 R252, RZ, RZ, c[0x0][0x18c] ;  /* 0x00006300fffc7624 */ /* 0x000fe200078e00ff */
[----:B------:R-:W-:Y:S01]  /*0900*/  SGXT.U32 R7, R7, 0x3 ;  /* 0x000000030707781a */ /* 0x000fe20000000000 */
[----:B------:R-:W-:Y:S01]  /*0910*/  CS2R R128, SRZ ;  /* 0x0000000000807805 */ /* 0x000fe2000001ff00 */
[----:B------:R-:W-:Y:S01]  /*0920*/  CS2R R130, SRZ ;  /* 0x0000000000827805 */ /* 0x000fe2000001ff00 */
[----:B------:R-:W-:Y:S01]  /*0930*/  CS2R R124, SRZ ;  /* 0x00000000007c7805 */ /* 0x000fe2000001ff00 */
[----:B------:R-:W-:Y:S01]  /*0940*/  LOP3.LUT R7, R2, R7, RZ, 0xfc, !PT ;  /* 0x0000000702077212 */ /* 0x000fe200078efcff */
[----:B------:R-:W-:Y:S01]  /*0950*/  CS2R R126, SRZ ;  /* 0x00000000007e7805 */ /* 0x000fe2000001ff00 */
[----:B------:R-:W-:Y:S01]  /*0960*/  CS2R R120, SRZ ;  /* 0x0000000000787805 */ /* 0x000fe2000001ff00 */
[----:B------:R-:W-:Y:S01]  /*0970*/  CS2R R122, SRZ ;  /* 0x00000000007a7805 */ /* 0x000fe2000001ff00 */
[C---:B------:R-:W-:Y:S01]  /*0980*/  LOP3.LUT R4, R7.reuse, 0xf0, RZ, 0xfc, !PT ;  /* 0x000000f007047812 */ /* 0x040fe200078efcff */
[----:B------:R-:W-:Y:S01]  /*0990*/  CS2R R116, SRZ ;  /* 0x0000000000747805 */ /* 0x000fe2000001ff00 */
[C---:B------:R-:W-:Y:S01]  /*09a0*/  LOP3.LUT R13, R7.reuse, 0xe8, RZ, 0xfc, !PT ;  /* 0x000000e8070d7812 */ /* 0x040fe200078efcff */
[----:B------:R-:W-:Y:S01]  /*09b0*/  CS2R R118, SRZ ;  /* 0x0000000000767805 */ /* 0x000fe2000001ff00 */
[C---:B------:R-:W-:Y:S01]  /*09c0*/  LOP3.LUT R15, R7.reuse, 0xe0, RZ, 0xfc, !PT ;  /* 0x000000e0070f7812 */ /* 0x040fe200078efcff */
[----:B-1----:R-:W1:Y:S01]  /*09d0*/  MUFU.RCP R0, R0 ;  /* 0x0000000000007308 */ /* 0x002e620000001000 */
[----:B------:R-:W-:Y:S01]  /*09e0*/  IABS R12, R13 ;  /* 0x0000000d000c7213 */ /* 0x000fe20000000000 */
[----:B------:R-:W-:Y:S01]  /*09f0*/  CS2R R112, SRZ ;  /* 0x0000000000707805 */ /* 0x000fe2000001ff00 */
[----:B------:R-:W-:Y:S01]  /*0a00*/  IABS R14, R15 ;  /* 0x0000000f000e7213 */ /* 0x000fe20000000000 */
[----:B------:R-:W-:Y:S01]  /*0a10*/  CS2R R114, SRZ ;  /* 0x0000000000727805 */ /* 0x000fe2000001ff00 */
[----:B------:R-:W-:Y:S01]  /*0a20*/  LOP3.LUT R17, R7, 0xd0, RZ, 0xfc, !PT ;  /* 0x000000d007117812 */ /* 0x000fe200078efcff */
[----:B------:R-:W-:Y:S01]  /*0a30*/  CS2R R108, SRZ ;  /* 0x00000000006c7805 */ /* 0x000fe2000001ff00 */
[----:B------:R-:W-:Y:S01]  /*0a40*/  ISETP.GE.AND P4, PT, R4, RZ, PT ;  /* 0x000000ff0400720c */ /* 0x000fe20003f86270 */
[----:B------:R-:W-:Y:S01]  /*0a50*/  CS2R R110, SRZ ;  /* 0x00000000006e7805 */ /* 0x000fe2000001ff00 */
[----:B------:R-:W-:Y:S01]  /*0a60*/  IABS R16, R17 ;  /* 0x0000001100107213 */ /* 0x000fe20000000000 */
[----:B------:R-:W-:Y:S01]  /*0a70*/  CS2R R104, SRZ ;  /* 0x0000000000687805 */ /* 0x000fe2000001ff00 */
[----:B------:R-:W-:Y:S01]  /*0a80*/  ISETP.GE.AND P3, PT, R13, RZ, PT ;  /* 0x000000ff0d00720c */ /* 0x000fe20003f66270 */
[----:B------:R-:W-:Y:S01]  /*0a90*/  CS2R R106, SRZ ;  /* 0x00000000006a7805 */ /* 0x000fe2000001ff00 */
[----:B------:R-:W-:Y:S01]  /*0aa0*/  LOP3.LUT R13, R7, 0xc8, RZ, 0xfc, !PT ;  /* 0x000000c8070d7812 */ /* 0x000fe200078efcff */
[----:B------:R-:W-:Y:S01]  /*0ab0*/  CS2R R100, SRZ ;  /* 0x0000000000647805 */ /* 0x000fe2000001ff00 */
[----:B------:R-:W-:Y:S01]  /*0ac0*/  ISETP.GE.AND P1, PT, R15, RZ, PT ;  /* 0x000000ff0f00720c */ /* 0x000fe20003f26270 */
[----:B------:R-:W-:Y:S01]  /*0ad0*/  CS2R R102, SRZ ;  /* 0x0000000000667805 */ /* 0x000fe2000001ff00 */
[----:B-1----:R-:W-:Y:S01]  /*0ae0*/  IADD3 R8, R0, 0xffffffe, RZ ;  /* 0x0ffffffe00087810 */ /* 0x002fe20007ffe0ff */
[----:B------:R-:W-:Y:S01]  /*0af0*/  CS2R R132, SRZ ;  /* 0x0000000000847805 */ /* 0x000fe2000001ff00 */
[----:B------:R-:W-:Y:S01]  /*0b00*/  SHF.R.S32.HI R0, RZ, 0x1f, R251 ;  /* 0x0000001fff007819 */ /* 0x000fe200000114fb */
[----:B------:R-:W-:Y:S01]  /*0b10*/  CS2R R134, SRZ ;  /* 0x0000000000867805 */ /* 0x000fe2000001ff00 */
[----:B------:R1:W2:Y:S01]  /*0b20*/  F2I.FTZ.U32.TRUNC.NTZ R9, R8 ;  /* 0x0000000800097305 */ /* 0x0002a2000021f000 */
[----:B------:R-:W-:Y:S01]  /*0b30*/  IABS R18, R13 ;  /* 0x0000000d00127213 */ /* 0x000fe20000000000 */
[----:B------:R-:W-:Y:S01]  /*0b40*/  CS2R R136, SRZ ;  /* 0x0000000000887805 */ /* 0x000fe2000001ff00 */
[----:B------:R-:W-:Y:S01]  /*0b50*/  LEA.HI R251, R0, R251, RZ, 0x5 ;  /* 0x000000fb00fb7211 */ /* 0x000fe200078f28ff */
[----:B------:R-:W-:Y:S01]  /*0b60*/  IMAD.SHL.U32 R0, R48, 0x2, RZ ;  /* 0x0000000230007824 */ /* 0x000fe200078e00ff */
[----:B------:R-:W-:Y:S01]  /*0b70*/  ISETP.GE.AND P6, PT, R17, RZ, PT ;  /* 0x000000ff1100720c */ /* 0x000fe20003fc6270 */
[----:B------:R-:W-:Y:S01]  /*0b80*/  CS2R R138, SRZ ;  /* 0x00000000008a7805 */ /* 0x000fe2000001ff00 */
[C---:B------:R-:W-:Y:S01]  /*0b90*/  LOP3.LUT R15, R7.reuse, 0xc0, RZ, 0xfc, !PT ;  /* 0x000000c0070f7812 */ /* 0x040fe200078efcff */
[----:B------:R-:W-:Y:S01]  /*0ba0*/  CS2R R140, SRZ ;  /* 0x00000000008c7805 */ /* 0x000fe2000001ff00 */
[----:B-1----:R-:W-:Y:S01]  /*0bb0*/  IMAD.MOV.U32 R8, RZ, RZ, RZ ;  /* 0x000000ffff087224 */ /* 0x002fe200078e00ff */
[C---:B------:R-:W-:Y:S01]  /*0bc0*/  LOP3.LUT R17, R7.reuse, 0xb0, RZ, 0xfc, !PT ;  /* 0x000000b007117812 */ /* 0x040fe200078efcff */
[----:B------:R-:W-:Y:S01]  /*0bd0*/  CS2R R142, SRZ ;  /* 0x00000000008e7805 */ /* 0x000fe2000001ff00 */
[----:B------:R-:W-:Y:S01]  /*0be0*/  IABS R20, R15 ;  /* 0x0000000f00147213 */ /* 0x000fe20000000000 */
[----:B------:R-:W-:Y:S01]  /*0bf0*/  CS2R R144, SRZ ;  /* 0x0000000000907805 */ /* 0x000fe2000001ff00 */
[C---:B------:R-:W-:Y:S01]  /*0c00*/  LOP3.LUT R19, R7.reuse, 0xa8, RZ, 0xfc, !PT ;  /* 0x000000a807137812 */ /* 0x040fe200078efcff */
[----:B------:R-:W-:Y:S01]  /*0c10*/  CS2R R146, SRZ ;  /* 0x0000000000927805 */ /* 0x000fe2000001ff00 */
[--C-:B--2---:R-:W-:Y:S01]  /*0c20*/  IMAD.MOV R6, RZ, RZ, -R9.reuse ;  /* 0x000000ffff067224 */ /* 0x104fe200078e0a09 */
[----:B------:R-:W-:Y:S01]  /*0c30*/  IABS R22, R17 ;  /* 0x0000001100167213 */ /* 0x000fe20000000000 */
[----:B------:R-:W-:Y:S01]  /*0c40*/  CS2R R148, SRZ ;  /* 0x0000000000947805 */ /* 0x000fe2000001ff00 */
[----:B------:R-:W-:Y:S01]  /*0c50*/  LOP3.LUT R21, R7, 0x30, RZ, 0xfc, !PT ;  /* 0x0000003007157812 */ /* 0x000fe200078efcff */
[----:B------:R-:W-:Y:S01]  /*0c60*/  IMAD R11, R6, R5, RZ ;  /* 0x00000005060b7224 */ /* 0x000fe200078e02ff */
[----:B------:R-:W-:Y:S01]  /*0c70*/  IABS R6, R4 ;  /* 0x0000000400067213 */ /* 0x000fe20000000000 */
[----:B------:R-:W-:Y:S01]  /*0c80*/  CS2R R150, SRZ ;  /* 0x0000000000967805 */ /* 0x000fe2000001ff00 */
[----:B------:R-:W-:Y:S01]  /*0c90*/  IABS R46, R21 ;  /* 0x00000015002e7213 */ /* 0x000fe20000000000 */
[----:B------:R-:W-:Y:S01]  /*0ca0*/  IMAD.HI.U32 R9, R9, R11, R8 ;  /* 0x0000000b09097227 */ /* 0x000fe200078e0008 */
[----:B------:R-:W-:Y:S01]  /*0cb0*/  SHF.R.U32.HI R11, RZ, 0x2, R87 ;  /* 0x00000002ff0b7819 */ /* 0x000fe20000011657 */
[----:B------:R-:W-:Y:S01]  /*0cc0*/  CS2R R96, SRZ ;  /* 0x0000000000607805 */ /* 0x000fe2000001ff00 */
[----:B------:R-:W-:Y:S01]  /*0cd0*/  LOP3.LUT R31, R7, 0x10, RZ, 0xfc, !PT ;  /* 0x00000010071f7812 */ /* 0x000fe200078efcff */
[----:B------:R-:W-:Y:S01]  /*0ce0*/  IMAD.MOV.U32 R8, RZ, RZ, R6 ;  /* 0x000000ffff087224 */ /* 0x000fe200078e0006 */
[----:B------:R-:W-:Y:S01]  /*0cf0*/  LOP3.LUT R0, R0, 0x30, R11, 0x78, !PT ;  /* 0x0000003000007812 */ /* 0x000fe200078e780b */
[----:B------:R-:W-:Y:S01]  /*0d00*/  IMAD.HI.U32 R10, R9, R14, RZ ;  /* 0x0000000e090a7227 */ /* 0x000fe200078e00ff */
[----:B------:R-:W-:Y:S01]  /*0d10*/  IABS R64, R31 ;  /* 0x0000001f00407213 */ /* 0x000fe20000000000 */
[----:B------:R-:W-:Y:S01]  /*0d20*/  CS2R R98, SRZ ;  /* 0x0000000000627805 */ /* 0x000fe2000001ff00 */
[----:B------:R-:W-:Y:S01]  /*0d30*/  LOP3.LUT R33, R7, 0x8, RZ, 0xfc, !PT ;  /* 0x0000000807217812 */ /* 0x000fe200078efcff */
[----:B------:R-:W-:Y:S01]  /*0d40*/  IMAD.HI.U32 R6, R9, R8, RZ ;  /* 0x0000000809067227 */ /* 0x000fe200078e00ff */
[----:B------:R-:W-:Y:S01]  /*0d50*/  IABS R68, R7 ;  /* 0x0000000700447213 */ /* 0x000fe20000000000 */
[----:B------:R-:W-:Y:S01]  /*0d60*/  CS2R R92, SRZ ;  /* 0x00000000005c7805 */ /* 0x000fe2000001ff00 */
[----:B------:R-:W-:Y:S01]  /*0d70*/  IABS R66, R33 ;  /* 0x0000002100427213 */ /* 0x000fe20000000000 */
[----:B------:R-:W-:Y:S01]  /*0d80*/  IMAD.MOV R6, RZ, RZ, -R6 ;  /* 0x000000ffff067224 */ /* 0x000fe200078e0a06 */
[----:B------:R-:W-:Y:S01]  /*0d90*/  CS2R R94, SRZ ;  /* 0x00000000005e7805 */ /* 0x000fe2000001ff00 */
[----:B------:R-:W-:Y:S01]  /*0da0*/  IMAD.MOV R11, RZ, RZ, -R10 ;  /* 0x000000ffff0b7224 */ /* 0x000fe200078e0a0a */
[----:B------:R-:W-:Y:S01]  /*0db0*/  CS2R R74, SRZ ;  /* 0x00000000004a7805 */ /* 0x000fe2000001ff00 */
[----:B------:R-:W-:Y:S01]  /*0dc0*/  IMAD R8, R5, R6, R8 ;  /* 0x0000000605087224 */ /* 0x000fe200078e0208 */
[----:B------:R-:W-:Y:S01]  /*0dd0*/  CS2R R152, SRZ ;  /* 0x0000000000987805 */ /* 0x000fe2000001ff00 */
[----:B------:R-:W-:Y:S01]  /*0de0*/  IMAD.HI.U32 R6, R9, R12, RZ ;  /* 0x0000000c09067227 */ /* 0x000fe200078e00ff */
[----:B------:R-:W-:Y:S01]  /*0df0*/  CS2R R154, SRZ ;  /* 0x00000000009a7805 */ /* 0x000fe2000001ff00 */
[----:B------:R-:W-:Y:S01]  /*0e00*/  CS2R R156, SRZ ;  /* 0x00000000009c7805 */ /* 0x000fe2000001ff00 */
[----:B------:R-:W-:Y:S01]  /*0e10*/  ISETP.GT.U32.AND P0, PT, R5, R8, PT ;  /* 0x000000080500720c */ /* 0x000fe20003f04070 */
[----:B------:R-:W-:Y:S01]  /*0e20*/  IMAD.MOV R6, RZ, RZ, -R6 ;  /* 0x000000ffff067224 */ /* 0x000fe200078e0a06 */
[----:B------:R-:W-:Y:S01]  /*0e30*/  CS2R R158, SRZ ;  /* 0x00000000009e7805 */ /* 0x000fe2000001ff00 */
[----:B------:R-:W-:Y:S01]  /*0e40*/  IMAD.HI.U32 R10, R9, R16, RZ ;  /* 0x00000010090a7227 */ /* 0x000fe200078e00ff */
[----:B------:R-:W-:Y:S01]  /*0e50*/  CS2R R160, SRZ ;  /* 0x0000000000a07805 */ /* 0x000fe2000001ff00 */
[----:B------:R-:W-:Y:S01]  /*0e60*/  SHF.R.S32.HI R251, RZ, 0x5, R251 ;  /* 0x00000005fffb7819 */ /* 0x000fe200000114fb */
[----:B------:R-:W-:Y:S01]  /*0e70*/  CS2R R162, SRZ ;  /* 0x0000000000a27805 */ /* 0x000fe2000001ff00 */
[C---:B------:R-:W-:Y:S01]  /*0e80*/  IMAD R4, R5.reuse, R6, R12 ;  /* 0x0000000605047224 */ /* 0x040fe200078e020c */
[----:B------:R-:W-:Y:S01]  /*0e90*/  CS2R R164, SRZ ;  /* 0x0000000000a47805 */ /* 0x000fe2000001ff00 */
[----:B------:R-:W-:Y:S01]  /*0ea0*/  IMAD.MOV R10, RZ, RZ, -R10 ;  /* 0x000000ffff0a7224 */ /* 0x000fe200078e0a0a */
[----:B------:R-:W-:Y:S01]  /*0eb0*/  CS2R R166, SRZ ;  /* 0x0000000000a67805 */ /* 0x000fe2000001ff00 */
[C---:B------:R-:W-:Y:S01]  /*0ec0*/  IMAD R6, R5.reuse, R11, R14 ;  /* 0x0000000b05067224 */ /* 0x040fe200078e020e */
[C---:B------:R-:W-:Y:S01]  /*0ed0*/  ISETP.GT.U32.AND P2, PT, R5.reuse, R4, PT ;  /* 0x000000040500720c */ /* 0x040fe20003f44070 */
[C---:B------:R-:W-:Y:S01]  /*0ee0*/  IMAD R10, R5.reuse, R10, R16 ;  /* 0x0000000a050a7224 */ /* 0x040fe200078e0210 */
[----:B------:R-:W-:Y:S01]  /*0ef0*/  IABS R14, R19 ;  /* 0x00000013000e7213 */ /* 0x000fe20000000000 */
[----:B------:R-:W-:Y:S01]  /*0f00*/  @!P0 IMAD.IADD R8, R8, 0x1, -R5 ;  /* 0x0000000108088824 */ /* 0x000fe200078e0a05 */
[----:B------:R-:W-:Y:S01]  /*0f10*/  ISETP.GT.U32.AND P5, PT, R5, R6, PT ;  /* 0x000000060500720c */ /* 0x000fe20003fa4070 */
[----:B------:R-:W-:-:S03]  /*0f20*/  IMAD.HI.U32 R11, R9, R18, RZ ;  /* 0x00000012090b7227 */ /* 0x000fc600078e00ff */
[----:B------:R-:W-:Y:S01]  /*0f30*/  ISETP.GT.U32.AND P0, PT, R5, R8, PT ;  /* 0x000000080500720c */ /* 0x000fe20003f04070 */
[----:B------:R-:W-:Y:S02]  /*0f40*/  IMAD.MOV R11, RZ, RZ, -R11 ;  /* 0x000000ffff0b7224 */ /* 0x000fe400078e0a0b */
[----:B------:R-:W-:-:S04]  /*0f50*/  IMAD.HI.U32 R12, R9, R22, RZ ;  /* 0x00000016090c7227 */ /* 0x000fc800078e00ff */
[--C-:B------:R-:W-:Y:S01]  /*0f60*/  @!P2 IMAD.IADD R4, R4, 0x1, -R5.reuse ;  /* 0x000000010404a824 */ /* 0x100fe200078e0a05 */
[C---:B------:R-:W-:Y:S01]  /*0f70*/  ISETP.GT.U32.AND P2, PT, R5.reuse, R10, PT ;  /* 0x0000000a0500720c */ /* 0x040fe20003f44070 */
[--C-:B------:R-:W-:Y:S02]  /*0f80*/  @!P5 IMAD.IADD R6, R6, 0x1, -R5.reuse ;  /* 0x000000010606d824 */ /* 0x100fe400078e0a05 */
[C---:B------:R-:W-:Y:S01]  /*0f90*/  IMAD R18, R5.reuse, R11, R18 ;  /* 0x0000000b05127224 */ /* 0x040fe200078e0212 */
[C---:B------:R-:W-:Y:S01]  /*0fa0*/  ISETP.GT.U32.AND P5, PT, R5.reuse, R4, PT ;  /* 0x000000040500720c */ /* 0x040fe20003fa4070 */
[----:B------:R-:W-:Y:S01]  /*0fb0*/  @!P0 IMAD.IADD R8, R8, 0x1, -R5 ;  /* 0x0000000108088824 */ /* 0x000fe200078e0a05 */
[----:B------:R-:W-:Y:S01]  /*0fc0*/  ISETP.GT.U32.AND P0, PT, R5, R6, PT ;  /* 0x000000060500720c */ /* 0x000fe20003f04070 */
[----:B------:R-:W-:-:S04]  /*0fd0*/  IMAD.HI.U32 R11, R9, R20, RZ ;  /* 0x00000014090b7227 */ /* 0x000fc800078e00ff */
[----:B------:R-:W-:Y:S01]  /*0fe0*/  @!P4 IMAD.MOV R8, RZ, RZ, -R8 ;  /* 0x000000ffff08c224 */ /* 0x000fe200078e0a08 */
[----:B------:R-:W-:Y:S01]  /*0ff0*/  ISETP.GE.AND P4, PT, R13, RZ, PT ;  /* 0x000000ff0d00720c */ /* 0x000fe20003f86270 */
[----:B------:R-:W-:Y:S02]  /*1000*/  @!P2 IMAD.IADD R10, R10, 0x1, -R5 ;  /* 0x000000010a0aa824 */ /* 0x000fe400078e0a05 */
[----:B------:R-:W-:Y:S02]  /*1010*/  IMAD.MOV R13, RZ, RZ, -R11 ;  /* 0x000000ffff0d7224 */ /* 0x000fe400078e0a0b */
[----:B------:R-:W-:Y:S01]  /*1020*/  IMAD.HI.U32 R11, R9, R14, RZ ;  /* 0x0000000e090b7227 */ /* 0x000fe200078e00ff */
[----:B------:R-:W-:-:S03]  /*1030*/  ISETP.GT.U32.AND P2, PT, R5, R10, PT ;  /* 0x0000000a0500720c */ /* 0x000fc60003f44070 */
[----:B------:R-:W-:Y:S02]  /*1040*/  IMAD.MOV R12, RZ, RZ, -R12 ;  /* 0x000000ffff0c7224 */ /* 0x000fe400078e0a0c */
[--C-:B------:R-:W-:Y:S01]  /*1050*/  @!P5 IMAD.IADD R4, R4, 0x1, -R5.reuse ;  /* 0x000000010404d824 */ /* 0x100fe200078e0a05 */
[----:B------:R-:W-:Y:S01]  /*1060*/  ISETP.GT.U32.AND P5, PT, R5, R18, PT ;  /* 0x000000120500720c */ /* 0x000fe20003fa4070 */
[----:B------:R-:W-:Y:S01]  /*1070*/  @!P0 IMAD.IADD R6, R6, 0x1, -R5 ;  /* 0x0000000106068824 */ /* 0x000fe200078e0a05 */
[----:B------:R-:W-:Y:S01]  /*1080*/  ISETP.GE.AND P0, PT, R15, RZ, PT ;  /* 0x000000ff0f00720c */ /* 0x000fe20003f06270 */
[----:B------:R-:W-:Y:S01]  /*1090*/  IMAD.MOV R11, RZ, RZ, -R11 ;  /* 0x000000ffff0b7224 */ /* 0x000fe200078e0a0b */
[----:B------:R-:W-:Y:S01]  /*10a0*/  LOP3.LUT R15, R7, 0xa0, RZ, 0xfc, !PT ;  /* 0x000000a0070f7812 */ /* 0x000fe200078efcff */
[C---:B------:R-:W-:Y:S02]  /*10b0*/  IMAD R22, R5.reuse, R12, R22 ;  /* 0x0000000c05167224 */ /* 0x040fe400078e0216 */
[----:B------:R-:W-:Y:S01]  /*10c0*/  @!P2 IMAD.IADD R10, R10, 0x1, -R5 ;  /* 0x000000010a0aa824 */ /* 0x000fe200078e0a05 */
[----:B------:R-:W-:Y:S01]  /*10d0*/  IABS R24, R15 ;  /* 0x0000000f00187213 */ /* 0x000fe20000000000 */
[----:B------:R-:W-:Y:S01]  /*10e0*/  IMAD.MOV.U32 R12, RZ, RZ, R4 ;  /* 0x000000ffff0c7224 */ /* 0x000fe200078e0004 */
[C---:B------:R-:W-:Y:S01]  /*10f0*/  ISETP.GT.U32.AND P2, PT, R5.reuse, R22, PT ;  /* 0x000000160500720c */ /* 0x040fe20003f44070 */
[----:B------:R-:W-:-:S02]  /*1100*/  IMAD R4, R5, R11, R14 ;  /* 0x0000000b05047224 */ /* 0x000fc400078e020e */
[----:B------:R-:W-:Y:S02]  /*1110*/  IMAD.MOV.U32 R16, RZ, RZ, R10 ;  /* 0x000000ffff107224 */ /* 0x000fe400078e000a */
[----:B------:R-:W-:Y:S01]  /*1120*/  IMAD R20, R5, R13, R20 ;  /* 0x0000000d05147224 */ /* 0x000fe200078e0214 */
[----:B------:R-:W-:Y:S01]  /*1130*/  LOP3.LUT R13, R7, 0x90, RZ, 0xfc, !PT ;  /* 0x00000090070d7812 */ /* 0x000fe200078efcff */
[----:B------:R-:W-:Y:S01]  /*1140*/  @!P6 IMAD.MOV R16, RZ, RZ, -R16 ;  /* 0x000000ffff10e224 */ /* 0x000fe200078e0a10 */
[C---:B------:R-:W-:Y:S01]  /*1150*/  ISETP.GT.U32.AND P6, PT, R5.reuse, R4, PT ;  /* 0x000000040500720c */ /* 0x040fe20003fc4070 */
[----:B------:R-:W-:Y:S01]  /*1160*/  @!P3 IMAD.MOV R12, RZ, RZ, -R12 ;  /* 0x000000ffff0cb224 */ /* 0x000fe200078e0a0c */
[----:B------:R-:W-:Y:S01]  /*1170*/  ISETP.GT.U32.AND P3, PT, R5, R20, PT ;  /* 0x000000140500720c */ /* 0x000fe20003f64070 */
[----:B------:R-:W-:Y:S01]  /*1180*/  IMAD.MOV.U32 R14, RZ, RZ, R6 ;  /* 0x000000ffff0e7224 */ /* 0x000fe200078e0006 */
[----:B------:R-:W-:Y:S01]  /*1190*/  IABS R10, R13 ;  /* 0x0000000d000a7213 */ /* 0x000fe20000000000 */
[----:B------:R-:W-:-:S04]  /*11a0*/  IMAD.HI.U32 R6, R9, R24, RZ ;  /* 0x0000001809067227 */ /* 0x000fc800078e00ff */
[--C-:B------:R-:W-:Y:S02]  /*11b0*/  @!P5 IMAD.IADD R18, R18, 0x1, -R5.reuse ;  /* 0x000000011212d824 */ /* 0x100fe400078e0a05 */
[----:B------:R-:W-:Y:S02]  /*11c0*/  IMAD.MOV R6, RZ, RZ, -R6 ;  /* 0x000000ffff067224 */ /* 0x000fe400078e0a06 */
[--C-:B------:R-:W-:Y:S01]  /*11d0*/  @!P2 IMAD.IADD R22, R22, 0x1, -R5.reuse ;  /* 0x000000011616a824 */ /* 0x100fe200078e0a05 */
[C---:B------:R-:W-:Y:S01]  /*11e0*/  ISETP.GT.U32.AND P5, PT, R5.reuse, R18, PT ;  /* 0x000000120500720c */ /* 0x040fe20003fa4070 */
[C---:B------:R-:W-:Y:S02]  /*11f0*/  IMAD R6, R5.reuse, R6, R24 ;  /* 0x0000000605067224 */ /* 0x040fe400078e0218 */
[----:B------:R-:W-:Y:S02]  /*1200*/  IMAD.MOV.U32 R24, RZ, RZ, R10 ;  /* 0x000000ffff187224 */ /* 0x000fe400078e000a */
[--C-:B------:R-:W-:Y:S01]  /*1210*/  @!P6 IMAD.IADD R4, R4, 0x1, -R5.reuse ;  /* 0x000000010404e824 */ /* 0x100fe200078e0a05 */
[----:B------:R-:W-:Y:S01]  /*1220*/  ISETP.GT.U32.AND P6, PT, R5, R22, PT ;  /* 0x000000160500720c */ /* 0x000fe20003fc4070 */
[----:B------:R-:W-:Y:S01]  /*1230*/  @!P3 IMAD.IADD R20, R20, 0x1, -R5 ;  /* 0x000000011414b824 */ /* 0x000fe200078e0a05 */
[----:B------:R-:W-:Y:S01]  /*1240*/  ISETP.GE.AND P3, PT, R15, RZ, PT ;  /* 0x000000ff0f00720c */ /* 0x000fe20003f66270 */
[----:B------:R-:W-:Y:S01]  /*1250*/  IMAD.HI.U32 R10, R9, R24, RZ ;  /* 0x00000018090a7227 */ /* 0x000fe200078e00ff */
[----:B------:R-:W-:-:S02]  /*1260*/  LOP3.LUT R15, R7, 0x88, RZ, 0xfc, !PT ;  /* 0x00000088070f7812 */ /* 0x000fc400078efcff */
[----:B------:R-:W-:Y:S01]  /*1270*/  ISETP.GT.U32.AND P2, PT, R5, R20, PT ;  /* 0x000000140500720c */ /* 0x000fe20003f44070 */
[----:B------:R-:W-:Y:S01]  /*1280*/  IMAD.MOV R10, RZ, RZ, -R10 ;  /* 0x000000ffff0a7224 */ /* 0x000fe200078e0a0a */
[----:B------:R-:W-:Y:S01]  /*1290*/  IABS R30, R15 ;  /* 0x0000000f001e7213 */ /* 0x000fe20000000000 */
[--C-:B------:R-:W-:Y:S01]  /*12a0*/  @!P5 IMAD.IADD R18, R18, 0x1, -R5.reuse ;  /* 0x000000011212d824 */ /* 0x100fe200078e0a05 */
[----:B------:R-:W-:Y:S01]  /*12b0*/  ISETP.GE.AND P5, PT, R19, RZ, PT ;  /* 0x000000ff1300720c */ /* 0x000fe20003fa6270 */
[----:B------:R-:W-:Y:S01]  /*12c0*/  IMAD R10, R5, R10, R24 ;  /* 0x0000000a050a7224 */ /* 0x000fe200078e0218 */
[----:B------:R-:W-:Y:S01]  /*12d0*/  LOP3.LUT R19, R7, 0x70, RZ, 0xfc, !PT ;  /* 0x0000007007137812 */ /* 0x000fe200078efcff */
[----:B------:R-:W-:Y:S01]  /*12e0*/  @!P4 IMAD.MOV R18, RZ, RZ, -R18 ;  /* 0x000000ffff12c224 */ /* 0x000fe200078e0a12 */
[C---:B------:R-:W-:Y:S01]  /*12f0*/  ISETP.GT.U32.AND P4, PT, R5.reuse, R4, PT ;  /* 0x000000040500720c */ /* 0x040fe20003f84070 */
[--C-:B------:R-:W-:Y:S01]  /*1300*/  @!P6 IMAD.IADD R22, R22, 0x1, -R5.reuse ;  /* 0x000000011616e824 */ /* 0x100fe200078e0a05 */
[----:B------:R-:W-:Y:S01]  /*1310*/  ISETP.GT.U32.AND P6, PT, R5, R10, PT ;  /* 0x0000000a0500720c */ /* 0x000fe20003fc4070 */
[----:B------:R-:W-:Y:S01]  /*1320*/  @!P1 IMAD.MOV R14, RZ, RZ, -R14 ;  /* 0x000000ffff0e9224 */ /* 0x000fe200078e0a0e */
[----:B------:R-:W-:Y:S01]  /*1330*/  ISETP.GE.AND P1, PT, R17, RZ, PT ;  /* 0x000000ff1100720c */ /* 0x000fe20003f26270 */
[----:B------:R-:W-:Y:S01]  /*1340*/  @!P2 IMAD.IADD R20, R20, 0x1, -R5 ;  /* 0x000000011414a824 */ /* 0x000fe200078e0a05 */
[----:B------:R-:W-:Y:S01]  /*1350*/  ISETP.GT.U32.AND P2, PT, R5, R6, PT ;  /* 0x000000060500720c */ /* 0x000fe20003f44070 */
[----:B------:R-:W-:Y:S01]  /*1360*/  IMAD.HI.U32 R11, R9, R30, RZ ;  /* 0x0000001e090b7227 */ /* 0x000fe200078e00ff */
[----:B------:R-:W-:-:S02]  /*1370*/  LOP3.LUT R17, R7, 0x80, RZ, 0xfc, !PT ;  /* 0x0000008007117812 */ /* 0x000fc400078efcff */
[----:B------:R-:W-:Y:S01]  /*1380*/  IABS R28, R19 ;  /* 0x00000013001c7213 */ /* 0x000fe20000000000 */
[----:B------:R-:W-:Y:S01]  /*1390*/  IMAD.MOV.U32 R24, RZ, RZ, R22 ;  /* 0x000000ffff187224 */ /* 0x000fe200078e0016 */
[----:B------:R-:W-:Y:S01]  /*13a0*/  IABS R26, R17 ;  /* 0x00000011001a7213 */ /* 0x000fe20000000000 */
[--C-:B------:R-:W-:Y:S01]  /*13b0*/  @!P4 IMAD.IADD R4, R4, 0x1, -R5.reuse ;  /* 0x000000010404c824 */ /* 0x100fe200078e0a05 */
[----:B------:R-:W-:Y:S01]  /*13c0*/  ISETP.GE.AND P4, PT, R13, RZ, PT ;  /* 0x000000ff0d00720c */ /* 0x000fe20003f86270 */
[----:B------:R-:W-:Y:S02]  /*13d0*/  @!P6 IMAD.IADD R10, R10, 0x1, -R5 ;  /* 0x000000010a0ae824 */ /* 0x000fe400078e0a05 */
[----:B------:R-:W-:Y:S02]  /*13e0*/  IMAD.MOV R13, RZ, RZ, -R11 ;  /* 0x000000ffff0d7224 */ /* 0x000fe400078e0a0b */
[----:B------:R-:W-:Y:S01]  /*13f0*/  IMAD.HI.U32 R11, R9, R26, RZ ;  /* 0x0000001a090b7227 */ /* 0x000fe200078e00ff */
[----:B------:R-:W-:-:S03]  /*1400*/  ISETP.GT.U32.AND P6, PT, R5, R10, PT ;  /* 0x0000000a0500720c */ /* 0x000fc60003fc4070 */
[----:B------:R-:W-:Y:S02]  /*1410*/  IMAD R30, R5, R13, R30 ;  /* 0x0000000d051e7224 */ /* 0x000fe400078e021e */
[----:B------:R-:W-:Y:S01]  /*1420*/  @!P2 IMAD.IADD R6, R6, 0x1, -R5 ;  /* 0x000000010606a824 */ /* 0x000fe200078e0a05 */
[----:B------:R-:W-:Y:S01]  /*1430*/  ISETP.GE.AND P2, PT, R15, RZ, PT ;  /* 0x000000ff0f00720c */ /* 0x000fe20003f46270 */
[----:B------:R-:W-:Y:S01]  /*1440*/  IMAD.HI.U32 R13, R9, R28, RZ ;  /* 0x0000001c090d7227 */ /* 0x000fe200078e00ff */
[----:B------:R-:W-:-:S03]  /*1450*/  LOP3.LUT R15, R7, 0x50, RZ, 0xfc, !PT ;  /* 0x00000050070f7812 */ /* 0x000fc600078efcff */
[----:B------:R-:W-:Y:S01]  /*1460*/  IMAD.MOV R11, RZ, RZ, -R11 ;  /* 0x000000ffff0b7224 */ /* 0x000fe200078e0a0b */
[----:B------:R-:W-:Y:S01]  /*1470*/  IABS R38, R15 ;  /* 0x0000000f00267213 */ /* 0x000fe20000000000 */
[----:B------:R-:W-:Y:S01]  /*1480*/  @!P0 IMAD.MOV R20, RZ, RZ, -R20 ;  /* 0x000000ffff148224 */ /* 0x000fe200078e0a14 */
[C---:B------:R-:W-:Y:S01]  /*1490*/  ISETP.GT.U32.AND P0, PT, R5.reuse, R6, PT ;  /* 0x000000060500720c */ /* 0x040fe20003f04070 */
[----:B------:R-:W-:Y:S02]  /*14a0*/  IMAD.MOV R13, RZ, RZ, -R13 ;  /* 0x000000ffff0d7224 */ /* 0x000fe400078e0a0d */
[----:B------:R-:W-:Y:S01]  /*14b0*/  IMAD R22, R5, R11, R26 ;  /* 0x0000000b05167224 */ /* 0x000fe200078e021a */
[----:B------:R-:W-:Y:S01]  /*14c0*/  LOP3.LUT R11, R7, 0x68, RZ, 0xfc, !PT ;  /* 0x00000068070b7812 */ /* 0x000fe200078efcff */
[----:B------:R-:W-:Y:S02]  /*14d0*/  IMAD.MOV.U32 R26, RZ, RZ, R4 ;  /* 0x000000ffff1a7224 */ /* 0x000fe400078e0004 */
[----:B------:R-:W-:Y:S01]  /*14e0*/  @!P1 IMAD.MOV R24, RZ, RZ, -R24 ;  /* 0x000000ffff189224 */ /* 0x000fe200078e0a18 */
[C---:B------:R-:W-:Y:S01]  /*14f0*/  ISETP.GT.U32.AND P1, PT, R5.reuse, R30, PT ;  /* 0x0000001e0500720c */ /* 0x040fe20003f24070 */
[----:B------:R-:W-:Y:S01]  /*1500*/  IMAD R4, R5, R13, R28 ;  /* 0x0000000d05047224 */ /* 0x000fe200078e021c */
[----:B------:R-:W-:Y:S01]  /*1510*/  LOP3.LUT R13, R7, 0x60, RZ, 0xfc, !PT ;  /* 0x00000060070d7812 */ /* 0x000fe200078efcff */
[--C-:B------:R-:W-:Y:S01]  /*1520*/  @!P6 IMAD.IADD R10, R10, 0x1, -R5.reuse ;  /* 0x000000010a0ae824 */ /* 0x100fe200078e0a05 */
[----:B------:R-:W-:Y:S01]  /*1530*/  IABS R34, R11 ;  /* 0x0000000b00227213 */ /* 0x000fe20000000000 */
[----:B------:R-:W-:Y:S01]  /*1540*/  @!P0 IMAD.IADD R6, R6, 0x1, -R5 ;  /* 0x0000000106068824 */ /* 0x000fe200078e0a05 */
[C---:B------:R-:W-:Y:S01]  /*1550*/  ISETP.GT.U32.AND P6, PT, R5.reuse, R4, PT ;  /* 0x000000040500720c */ /* 0x040fe20003fc4070 */
[----:B------:R-:W-:Y:S01]  /*1560*/  @!P5 IMAD.MOV R26, RZ, RZ, -R26 ;  /* 0x000000ffff1ad224 */ /* 0x000fe200078e0a1a */
[----:B------:R-:W-:Y:S01]  /*1570*/  IABS R36, R13 ;  /* 0x0000000d00247213 */ /* 0x000fe20000000000 */
[----:B------:R-:W-:Y:S01]  /*1580*/  IMAD.MOV.U32 R28, RZ, RZ, R6 ;  /* 0x000000ffff1c7224 */ /* 0x000fe200078e0006 */
[----:B------:R-:W-:Y:S01]  /*1590*/  ISETP.GT.U32.AND P5, PT, R5, R22, PT ;  /* 0x000000160500720c */ /* 0x000fe20003fa4070 */
[----:B------:R-:W-:Y:S01]  /*15a0*/  IMAD.HI.U32 R6, R9, R34, RZ ;  /* 0x0000002209067227 */ /* 0x000fe200078e00ff */
[----:B------:R-:W-:-:S02]  /*15b0*/  ISETP.GE.AND P0, PT, R17, RZ, PT ;  /* 0x000000ff1100720c */ /* 0x000fc40003f06270 */
[----:B------:R-:W-:Y:S01]  /*15c0*/  LOP3.LUT R17, R7, 0x48, RZ, 0xfc, !PT ;  /* 0x0000004807117812 */ /* 0x000fe200078efcff */
[--C-:B------:R-:W-:Y:S01]  /*15d0*/  @!P1 IMAD.IADD R30, R30, 0x1, -R5.reuse ;  /* 0x000000011e1e9824 */ /* 0x100fe200078e0a05 */
[----:B------:R-:W-:Y:S01]  /*15e0*/  ISETP.GE.AND P1, PT, R19, RZ, PT ;  /* 0x000000ff1300720c */ /* 0x000fe20003f26270 */
[----:B------:R-:W-:Y:S01]  /*15f0*/  @!P3 IMAD.MOV R28, RZ, RZ, -R28 ;  /* 0x000000ffff1cb224 */ /* 0x000fe200078e0a1c */
[----:B------:R-:W-:Y:S01]  /*1600*/  IABS R42, R17 ;  /* 0x00000011002a7213 */ /* 0x000fe20000000000 */
[----:B------:R-:W-:Y:S01]  /*1610*/  @!P6 IMAD.IADD R4, R4, 0x1, -R5 ;  /* 0x000000010404e824 */ /* 0x000fe200078e0a05 */
[----:B------:R-:W-:Y:S01]  /*1620*/  ISETP.GT.U32.AND P3, PT, R5, R30, PT ;  /* 0x0000001e0500720c */ /* 0x000fe20003f64070 */
[----:B------:R-:W-:Y:S01]  /*1630*/  IMAD.MOV.U32 R32, RZ, RZ, R10 ;  /* 0x000000ffff207224 */ /* 0x000fe200078e000a */
[----:B------:R-:W-:Y:S01]  /*1640*/  LOP3.LUT R19, R7, 0x40, RZ, 0xfc, !PT ;  /* 0x0000004007137812 */ /* 0x000fe200078efcff */
[----:B------:R-:W-:Y:S01]  /*1650*/  IMAD.MOV R6, RZ, RZ, -R6 ;  /* 0x000000ffff067224 */ /* 0x000fe200078e0a06 */
[----:B------:R-:W-:Y:S01]  /*1660*/  ISETP.GT.U32.AND P6, PT, R5, R4, PT ;  /* 0x000000040500720c */ /* 0x000fe20003fc4070 */
[----:B------:R-:W-:Y:S01]  /*1670*/  IMAD.HI.U32 R10, R9, R36, RZ ;  /* 0x00000024090a7227 */ /* 0x000fe200078e00ff */
[----:B------:R-:W-:-:S03]  /*1680*/  IABS R44, R19 ;  /* 0x00000013002c7213 */ /* 0x000fc60000000000 */
[C---:B------:R-:W-:Y:S02]  /*1690*/  IMAD R6, R5.reuse, R6, R34 ;  /* 0x0000000605067224 */ /* 0x040fe400078e0222 */
[----:B------:R-:W-:Y:S02]  /*16a0*/  IMAD.MOV R10, RZ, RZ, -R10 ;  /* 0x000000ffff0a7224 */ /* 0x000fe400078e0a0a */
[--C-:B------:R-:W-:Y:S01]  /*16b0*/  @!P3 IMAD.IADD R30, R30, 0x1, -R5.reuse ;  /* 0x000000011e1eb824 */ /* 0x100fe200078e0a05 */
[C---:B------:R-:W-:Y:S01]  /*16c0*/  ISETP.GT.U32.AND P3, PT, R5.reuse, R6, PT ;  /* 0x000000060500720c */ /* 0x040fe20003f64070 */
[C---:B------:R-:W-:Y:S02]  /*16d0*/  IMAD R10, R5.reuse, R10, R36 ;  /* 0x0000000a050a7224 */ /* 0x040fe400078e0224 */
[--C-:B------:R-:W-:Y:S02]  /*16e0*/  @!P5 IMAD.IADD R22, R22, 0x1, -R5.reuse ;  /* 0x000000011616d824 */ /* 0x100fe400078e0a05 */
[----:B------:R-:W-:Y:S01]  /*16f0*/  @!P6 IMAD.IADD R4, R4, 0x1, -R5 ;  /* 0x000000010404e824 */ /* 0x000fe200078e0a05 */
[C---:B------:R-:W-:Y:S01]  /*1700*/  ISETP.GT.U32.AND P6, PT, R5.reuse, R10, PT ;  /* 0x0000000a0500720c */ /* 0x040fe20003fc4070 */
[----:B------:R-:W-:Y:S01]  /*1710*/  @!P4 IMAD.MOV R32, RZ, RZ, -R32 ;  /* 0x000000ffff20c224 */ /* 0x000fe200078e0a20 */
[----:B------:R-:W-:Y:S01]  /*1720*/  ISETP.GT.U32.AND P5, PT, R5, R22, PT ;  /* 0x000000160500720c */ /* 0x000fe20003fa4070 */
[----:B------:R-:W-:Y:S01]  /*1730*/  IMAD.MOV.U32 R34, RZ, RZ, R30 ;  /* 0x000000ffff227224 */ /* 0x000fe200078e001e */
[----:B------:R-:W-:Y:S01]  /*1740*/  ISETP.GE.AND P4, PT, R11, RZ, PT ;  /* 0x000000ff0b00720c */ /* 0x000fe20003f86270 */
[----:B------:R-:W-:-:S04]  /*1750*/  IMAD.HI.U32 R11, R9, R38, RZ ;  /* 0x00000026090b7227 */ /* 0x000fc800078e00ff */
[----:B------:R-:W-:Y:S01]  /*1760*/  @!P3 IMAD.IADD R6, R6, 0x1, -R5 ;  /* 0x000000010606b824 */ /* 0x000fe200078e0a05 */
[----:B------:R-:W-:Y:S01]  /*1770*/  ISETP.GE.AND P3, PT, R15, RZ, PT ;  /* 0x000000ff0f00720c */ /* 0x000fe20003f66270 */
[----:B------:R-:W-:Y:S02]  /*1780*/  IMAD.MOV R11, RZ, RZ, -R11 ;  /* 0x000000ffff0b7224 */ /* 0x000fe400078e0a0b */
[--C-:B------:R-:W-:Y:S01]  /*1790*/  @!P6 IMAD.IADD R10, R10, 0x1, -R5.reuse ;  /* 0x000000010a0ae824 */ /* 0x100fe200078e0a05 */
[C---:B------:R-:W-:Y:S01]  /*17a0*/  ISETP.GT.U32.AND P6, PT, R5.reuse, R6, PT ;  /* 0x000000060500720c */ /* 0x040fe20003fc4070 */
[----:B------:R-:W-:Y:S02]  /*17b0*/  IMAD R38, R5, R11, R38 ;  /* 0x0000000b05267224 */ /* 0x000fe400078e0226 */
[----:B------:R-:W-:Y:S01]  /*17c0*/  @!P5 IMAD.IADD R22, R22, 0x1, -R5 ;  /* 0x000000011616d824 */ /* 0x000fe200078e0a05 */
[----:B------:R-:W-:Y:S01]  /*17d0*/  ISETP.GE.AND P5, PT, R13, RZ, PT ;  /* 0x000000ff0d00720c */ /* 0x000fe20003fa6270 */
[----:B------:R-:W-:-:S04]  /*17e0*/  IMAD.HI.U32 R11, R9, R42, RZ ;  /* 0x0000002a090b7227 */ /* 0x000fc800078e00ff */
[----:B------:R-:W-:Y:S02]  /*17f0*/  IMAD.MOV.U32 R36, RZ, RZ, R22 ;  /* 0x000000ffff247224 */ /* 0x000fe400078e0016 */
[----:B------:R-:W-:Y:S02]  /*1800*/  IMAD.MOV R15, RZ, RZ, -R11 ;  /* 0x000000ffff0f7224 */ /* 0x000fe400078e0a0b */
[----:B------:R-:W-:Y:S02]  /*1810*/  IMAD.MOV.U32 R40, RZ, RZ, R4 ;  /* 0x000000ffff287224 */ /* 0x000fe400078e0004 */
[----:B------:R-:W-:Y:S01]  /*1820*/  @!P2 IMAD.MOV R34, RZ, RZ, -R34 ;  /* 0x000000ffff22a224 */ /* 0x000fe200078e0a22 */
[C---:B------:R-:W-:Y:S01]  /*1830*/  ISETP.GT.U32.AND P2, PT, R5.reuse, R38, PT ;  /* 0x000000260500720c */ /* 0x040fe20003f44070 */
[----:B------:R-:W-:Y:S01]  /*1840*/  @!P0 IMAD.MOV R36, RZ, RZ, -R36 ;  /* 0x000000ffff248224 */ /* 0x000fe200078e0a24 */
[C---:B------:R-:W-:Y:S01]  /*1850*/  ISETP.GT.U32.AND P0, PT, R5.reuse, R10, PT ;  /* 0x0000000a0500720c */ /* 0x040fe20003f04070 */
[----:B------:R-:W-:-:S02]  /*1860*/  IMAD R4, R5, R15, R42 ;  /* 0x0000000f05047224 */ /* 0x000fc400078e022a */
[----:B------:R-:W-:Y:S02]  /*1870*/  @!P6 IMAD.IADD R6, R6, 0x1, -R5 ;  /* 0x000000010606e824 */ /* 0x000fe400078e0a05 */
[----:B------:R-:W-:Y:S01]  /*1880*/  IMAD.HI.U32 R11, R9, R44, RZ ;  /* 0x0000002c090b7227 */ /* 0x000fe200078e00ff */
[----:B------:R-:W-:-:S03]  /*1890*/  ISETP.GT.U32.AND P6, PT, R5, R4, PT ;  /* 0x000000040500720c */ /* 0x000fc60003fc4070 */
[----:B------:R-:W-:Y:S02]  /*18a0*/  IMAD.MOV R11, RZ, RZ, -R11 ;  /* 0x000000ffff0b7224 */ /* 0x000fe400078e0a0b */
[--C-:B------:R-:W-:Y:S01]  /*18b0*/  @!P2 IMAD.IADD R38, R38, 0x1, -R5.reuse ;  /* 0x000000012626a824 */ /* 0x100fe200078e0a05 */
[----:B------:R-:W-:Y:S01]  /*18c0*/  ISETP.GE.AND P2, PT, R21, RZ, PT ;  /* 0x000000ff1500720c */ /* 0x000fe20003f46270 */
[--C-:B------:R-:W-:Y:S01]  /*18d0*/  @!P0 IMAD.IADD R10, R10, 0x1, -R5.reuse ;  /* 0x000000010a0a8824 */ /* 0x100fe200078e0a05 */
[----:B------:R-:W-:Y:S01]  /*18e0*/  ISETP.GE.AND P0, PT, R19, RZ, PT ;  /* 0x000000ff1300720c */ /* 0x000fe20003f06270 */
[----:B------:R-:W-:Y:S01]  /*18f0*/  IMAD R22, R5, R11, R44 ;  /* 0x0000000b05167224 */ /* 0x000fe200078e022c */
[----:B------:R-:W-:Y:S01]  /*1900*/  LOP3.LUT R11, R7, 0x28, RZ, 0xfc, !PT ;  /* 0x00000028070b7812 */ /* 0x000fe200078efcff */
[----:B------:R-:W-:Y:S01]  /*1910*/  IMAD.MOV.U32 R44, RZ, RZ, R10 ;  /* 0x000000ffff2c7224 */ /* 0x000fe200078e000a */
[----:B------:R-:W-:Y:S01]  /*1920*/  LEA.HI R19, R87, R2, RZ, 0x1b ;  /* 0x0000000257137211 */ /* 0x000fe200078fd8ff */
[----:B------:R-:W-:Y:S01]  /*1930*/  @!P6 IMAD.IADD R4, R4, 0x1, -R5 ;  /* 0x000000010404e824 */ /* 0x000fe200078e0a05 */
[----:B------:R-:W-:Y:S01]  /*1940*/  IABS R58, R11 ;  /* 0x0000000b003a7213 */ /* 0x000fe20000000000 */
[----:B------:R-:W-:Y:S01]  /*1950*/  IMAD.HI.U32 R13, R9, R46, RZ ;  /* 0x0000002e090d7227 */ /* 0x000fe200078e00ff */
[----:B------:R-:W-:-:S02]  /*1960*/  ISETP.GT.U32.AND P6, PT, R5, R38, PT ;  /* 0x000000260500720c */ /* 0x000fc40003fc4070 */
[----:B------:R-:W-:Y:S01]  /*1970*/  IADD3 R25, R19, 0xb8, RZ ;  /* 0x000000b813197810 */ /* 0x000fe20007ffe0ff */
[----:B------:R-:W-:Y:S01]  /*1980*/  @!P5 IMAD.MOV R44, RZ, RZ, -R44 ;  /* 0x000000ffff2cd224 */ /* 0x000fe200078e0a2c */
[----:B------:R-:W-:Y:S01]  /*1990*/  ISETP.GT.U32.AND P5, PT, R5, R22, PT ;  /* 0x000000160500720c */ /* 0x000fe20003fa4070 */
[----:B------:R-:W-:Y:S01]  /*19a0*/  IMAD.MOV.U32 R42, RZ, RZ, R6 ;  /* 0x000000ffff2a7224 */ /* 0x000fe200078e0006 */
[C---:B------:R-:W-:Y:S01]  /*19b0*/  IADD3 R29, R19.reuse, 0x78, RZ ;  /* 0x00000078131d7810 */ /* 0x040fe20007ffe0ff */
[----:B------:R-:W-:Y:S01]  /*19c0*/  IMAD.MOV R13, RZ, RZ, -R13 ;  /* 0x000000ffff0d7224 */ /* 0x000fe200078e0a0d */
[----:B------:R-:W-:Y:S01]  /*19d0*/  IADD3 R27, R19, 0x98, RZ ;  /* 0x00000098131b7810 */ /* 0x000fe20007ffe0ff */
[----:B------:R-:W-:Y:S01]  /*19e0*/  IMAD.HI.U32 R6, R9, R58, RZ ;  /* 0x0000003a09067227 */ /* 0x000fe200078e00ff */
[----:B------:R-:W-:Y:S02]  /*19f0*/  IABS R56, R29 ;  /* 0x0000001d00387213 */ /* 0x000fe40000000000 */
[----:B------:R-:W-:Y:S01]  /*1a00*/  IABS R54, R27 ;  /* 0x0000001b00367213 */ /* 0x000fe20000000000 */
[----:B------:R-:W-:Y:S01]  /*1a10*/  IMAD R46, R5, R13, R46 ;  /* 0x0000000d052e7224 */ /* 0x000fe200078e022e */
[----:B------:R-:W-:Y:S01]  /*1a20*/  LOP3.LUT R13, R7, 0x20, RZ, 0xfc, !PT ;  /* 0x00000020070d7812 */ /* 0x000fe200078efcff */
[----:B------:R-:W-:Y:S01]  /*1a30*/  IMAD.MOV R10, RZ, RZ, -R6 ;  /* 0x000000ffff0a7224 */ /* 0x000fe200078e0a06 */
[----:B------:R-:W-:Y:S01]  /*1a40*/  IADD3 R15, R19, 0x38, RZ ;  /* 0x00000038130f7810 */ /* 0x000fe20007ffe0ff */
[--C-:B------:R-:W-:Y:S01]  /*1a50*/  @!P6 IMAD.IADD R38, R38, 0x1, -R5.reuse ;  /* 0x000000012626e824 */ /* 0x100fe200078e0a05 */
[C---:B------:R-:W-:Y:S01]  /*1a60*/  ISETP.GT.U32.AND P6, PT, R5.reuse, R46, PT ;  /* 0x0000002e0500720c */ /* 0x040fe20003fc4070 */
[----:B------:R-:W-:Y:S01]  /*1a70*/  IMAD R58, R5, R10, R58 ;  /* 0x0000000a053a7224 */ /* 0x000fe200078e023a */
[----:B------:R-:W-:Y:S01]  /*1a80*/  IABS R60, R13 ;  /* 0x0000000d003c7213 */ /* 0x000fe20000000000 */
[----:B------:R-:W-:-:S02]  /*1a90*/  @!P5 IMAD.IADD R22, R22, 0x1, -R5 ;  /* 0x000000011616d824 */ /* 0x000fc400078e0a05 */
[----:B------:R-:W-:Y:S01]  /*1aa0*/  IMAD.HI.U32 R10, R9, R64, RZ ;  /* 0x00000040090a7227 */ /* 0x000fe200078e00ff */
[----:B------:R-:W-:-:S03]  /*1ab0*/  ISETP.GT.U32.AND P5, PT, R5, R58, PT ;  /* 0x0000003a0500720c */ /* 0x000fc60003fa4070 */
[----:B------:R-:W-:Y:S01]  /*1ac0*/  @!P4 IMAD.MOV R42, RZ, RZ, -R42 ;  /* 0x000000ffff2ac224 */ /* 0x000fe200078e0a2a */
[----:B------:R-:W-:Y:S01]  /*1ad0*/  ISETP.GT.U32.AND P4, PT, R5, R4, PT ;  /* 0x000000040500720c */ /* 0x000fe20003f84070 */
[----:B------:R-:W-:-:S04]  /*1ae0*/  IMAD.HI.U32 R6, R9, R60, RZ ;  /* 0x0000003c09067227 */ /* 0x000fc800078e00ff */
[--C-:B------:R-:W-:Y:S01]  /*1af0*/  @!P6 IMAD.IADD R46, R46, 0x1, -R5.reuse ;  /* 0x000000012e2ee824 */ /* 0x100fe200078e0a05 */
[C---:B------:R-:W-:Y:S01]  /*1b00*/  ISETP.GT.U32.AND P6, PT, R5.reuse, R22, PT ;  /* 0x000000160500720c */ /* 0x040fe20003fc4070 */
[----:B------:R-:W-:Y:S02]  /*1b10*/  IMAD.MOV R10, RZ, RZ, -R10 ;  /* 0x000000ffff0a7224 */ /* 0x000fe400078e0a0a */
[--C-:B------:R-:W-:Y:S01]  /*1b20*/  @!P5 IMAD.IADD R58, R58, 0x1, -R5.reuse ;  /* 0x000000013a3ad824 */ /* 0x100fe200078e0a05 */
[C---:B------:R-:W-:Y:S01]  /*1b30*/  ISETP.GT.U32.AND P5, PT, R5.reuse, R46, PT ;  /* 0x0000002e0500720c */ /* 0x040fe20003fa4070 */
[----:B------:R-:W-:Y:S02]  /*1b40*/  IMAD.MOV R6, RZ, RZ, -R6 ;  /* 0x000000ffff067224 */ /* 0x000fe400078e0a06 */
[C---:B------:R-:W-:Y:S02]  /*1b50*/  IMAD R64, R5.reuse, R10, R64 ;  /* 0x0000000a05407224 */ /* 0x040fe400078e0240 */
[----:B------:R-:W-:Y:S01]  /*1b60*/  IMAD R60, R5, R6, R60 ;  /* 0x00000006053c7224 */ /* 0x000fe200078e023c */
[----:B------:R-:W-:Y:S01]  /*1b70*/  IADD3 R6, R19, 0xd8, RZ ;  /* 0x000000d813067810 */ /* 0x000fe20007ffe0ff */
[--C-:B------:R-:W-:Y:S01]  /*1b80*/  @!P4 IMAD.IADD R4, R4, 0x1, -R5.reuse ;  /* 0x000000010404c824 */ /* 0x100fe200078e0a05 */
[----:B------:R-:W-:Y:S01]  /*1b90*/  ISETP.GE.AND P4, PT, R11, RZ, PT ;  /* 0x000000ff0b00720c */ /* 0x000fe20003f86270 */
[--C-:B------:R-:W-:Y:S01]  /*1ba0*/  @!P6 IMAD.IADD R22, R22, 0x1, -R5.reuse ;  /* 0x000000011616e824 */ /* 0x100fe200078e0a05 */
[----:B------:R-:W-:Y:S01]  /*1bb0*/  ISETP.GT.U32.AND P6, PT, R5, R60, PT ;  /* 0x0000003c0500720c */ /* 0x000fe20003fc4070 */
[----:B------:R-:W-:Y:S01]  /*1bc0*/  @!P1 IMAD.MOV R40, RZ, RZ, -R40 ;  /* 0x000000ffff289224 */ /* 0x000fe200078e0a28 */
[----:B------:R-:W-:Y:S01]  /*1bd0*/  ISETP.GE.AND P1, PT, R17, RZ, PT ;  /* 0x000000ff1100720c */ /* 0x000fe20003f26270 */
[----:B------:R-:W-:Y:S01]  /*1be0*/  @!P5 IMAD.IADD R46, R46, 0x1, -R5 ;  /* 0x000000012e2ed824 */ /* 0x000fe200078e0a05 */
[----:B------:R-:W-:Y:S01]  /*1bf0*/  ISETP.GT.U32.AND P5, PT, R5, R64, PT ;  /* 0x000000400500720c */ /* 0x000fe20003fa4070 */
[----:B------:R-:W-:Y:S01]  /*1c00*/  IMAD.MOV.U32 R50, RZ, RZ, R4 ;  /* 0x000000ffff327224 */ /* 0x000fe200078e0004 */
[----:B------:R-:W-:Y:S01]  /*1c10*/  IADD3 R4, R19, 0xf8, RZ ;  /* 0x000000f813047810 */ /* 0x000fe20007ffe0ff */
[----:B------:R-:W-:Y:S01]  /*1c20*/  IMAD.MOV.U32 R52, RZ, RZ, R22 ;  /* 0x000000ffff347224 */ /* 0x000fe200078e0016 */
[----:B------:R-:W1:Y:S01]  /*1c30*/  I2F.RP R17, R23 ;  /* 0x0000001700117306 */ /* 0x000e620000209400 */
[----:B------:R-:W-:Y:S01]  /*1c40*/  IMAD.HI.U32 R11, R9, R66, RZ ;  /* 0x00000042090b7227 */ /* 0x000fe200078e00ff */
[----:B------:R-:W-:-:S02]  /*1c50*/  IABS R22, R4 ;  /* 0x0000000400167213 */ /* 0x000fc40000000000 */
[----:B------:R-:W-:Y:S01]  /*1c60*/  IABS R30, R6 ;  /* 0x00000006001e7213 */ /* 0x000fe20000000000 */
[----:B------:R-:W-:Y:S01]  /*1c70*/  @!P0 IMAD.MOV R52, RZ, RZ, -R52 ;  /* 0x000000ffff348224 */ /* 0x000fe200078e0a34 */
[----:B------:R-:W-:Y:S01]  /*1c80*/  ISETP.GE.AND P0, PT, R4, RZ, PT ;  /* 0x000000ff0400720c */ /* 0x000fe20003f06270 */
[--C-:B------:R-:W-:Y:S02]  /*1c90*/  @!P6 IMAD.IADD R60, R60, 0x1, -R5.reuse ;  /* 0x000000013c3ce824 */ /* 0x100fe400078e0a05 */
[----:B------:R-:W-:Y:S02]  /*1ca0*/  @!P5 IMAD.IADD R64, R64, 0x1, -R5 ;  /* 0x000000014040d824 */ /* 0x000fe400078e0a05 */
[----:B------:R-:W-:Y:S01]  /*1cb0*/  IMAD.HI.U32 R4, R9, R22, RZ ;  /* 0x0000001609047227 */ /* 0x000fe200078e00ff */
[C---:B------:R-:W-:Y:S02]  /*1cc0*/  ISETP.GT.U32.AND P6, PT, R5.reuse, R60, PT ;  /* 0x0000003c0500720c */ /* 0x040fe40003fc4070 */
[C---:B------:R-:W-:Y:S01]  /*1cd0*/  ISETP.GT.U32.AND P5, PT, R5.reuse, R64, PT ;  /* 0x000000400500720c */ /* 0x040fe20003fa4070 */
[----:B------:R-:W-:Y:S01]  /*1ce0*/  @!P1 IMAD.MOV R50, RZ, RZ, -R50 ;  /* 0x000000ffff329224 */ /* 0x000fe200078e0a32 */
[----:B------:R-:W-:Y:S01]  /*1cf0*/  ISETP.GT.U32.AND P1, PT, R5, R58, PT ;  /* 0x0000003a0500720c */ /* 0x000fe20003f24070 */
[----:B------:R-:W-:Y:S01]  /*1d00*/  IMAD.MOV R4, RZ, RZ, -R4 ;  /* 0x000000ffff047224 */ /* 0x000fe200078e0a04 */
[----:B-1----:R-:W1:Y:S01]  /*1d10*/  MUFU.RCP R17, R17 ;  /* 0x0000001100117308 */ /* 0x002e620000001000 */
[----:B------:R-:W-:Y:S01]  /*1d20*/  IMAD.MOV.U32 R48, RZ, RZ, R38 ;  /* 0x000000ffff307224 */ /* 0x000fe200078e0026 */
[----:B------:R-:W-:Y:S01]  /*1d30*/  IABS R38, R25 ;  /* 0x0000001900267213 */ /* 0x000fe20000000000 */
[----:B------:R-:W-:-:S02]  /*1d40*/  IMAD.MOV R11, RZ, RZ, -R11 ;  /* 0x000000ffff0b7224 */ /* 0x000fc400078e0a0b */
[C---:B------:R-:W-:Y:S02]  /*1d50*/  IMAD R4, R5.reuse, R4, R22 ;  /* 0x0000000405047224 */ /* 0x040fe400078e0216 */
[----:B------:R-:W-:Y:S02]  /*1d60*/  IMAD R66, R5, R11, R66 ;  /* 0x0000000b05427224 */ /* 0x000fe400078e0242 */
[----:B------:R-:W-:-:S04]  /*1d70*/  IMAD.HI.U32 R10, R9, R38, RZ ;  /* 0x00000026090a7227 */ /* 0x000fc800078e00ff */
[--C-:B------:R-:W-:Y:S01]  /*1d80*/  @!P5 IMAD.IADD R64, R64, 0x1, -R5.reuse ;  /* 0x000000014040d824 */ /* 0x100fe200078e0a05 */
[C---:B------:R-:W-:Y:S01]  /*1d90*/  ISETP.GT.U32.AND P5, PT, R5.reuse, R4, PT ;  /* 0x000000040500720c */ /* 0x040fe20003fa4070 */
[--C-:B------:R-:W-:Y:S01]  /*1da0*/  @!P1 IMAD.IADD R58, R58, 0x1, -R5.reuse ;  /* 0x000000013a3a9824 */ /* 0x100fe200078e0a05 */
[----:B------:R-:W-:Y:S01]  /*1db0*/  ISETP.GE.AND P1, PT, R6, RZ, PT ;  /* 0x000000ff0600720c */ /* 0x000fe20003f26270 */
[----:B------:R-:W-:Y:S01]  /*1dc0*/  @!P6 IMAD.IADD R60, R60, 0x1, -R5 ;  /* 0x000000013c3ce824 */ /* 0x000fe200078e0a05 */
[----:B------:R-:W-:Y:S01]  /*1dd0*/  ISETP.GT.U32.AND P6, PT, R5, R66, PT ;  /* 0x000000420500720c */ /* 0x000fe20003fc4070 */
[----:B------:R-:W-:Y:S02]  /*1de0*/  IMAD.MOV R22, RZ, RZ, -R10 ;  /* 0x000000ffff167224 */ /* 0x000fe400078e0a0a */
[----:B------:R-:W-:-:S04]  /*1df0*/  IMAD.HI.U32 R10, R9, R56, RZ ;  /* 0x00000038090a7227 */ /* 0x000fc800078e00ff */
[----:B------:R-:W-:-:S04]  /*1e00*/  IMAD.HI.U32 R6, R9, R30, RZ ;  /* 0x0000001e09067227 */ /* 0x000fc800078e00ff */
[----:B------:R-:W-:Y:S02]  /*1e10*/  IMAD.MOV R10, RZ, RZ, -R10 ;  /* 0x000000ffff0a7224 */ /* 0x000fe400078e0a0a */
[----:B------:R-:W-:Y:S02]  /*1e20*/  IMAD.MOV R6, RZ, RZ, -R6 ;  /* 0x000000ffff067224 */ /* 0x000fe400078e0a06 */
[C---:B------:R-:W-:Y:S02]  /*1e30*/  IMAD R22, R5.reuse, R22, R38 ;  /* 0x0000001605167224 */ /* 0x040fe400078e0226 */
[C---:B------:R-:W-:Y:S02]  /*1e40*/  IMAD R38, R5.reuse, R10, R56 ;  /* 0x0000000a05267224 */ /* 0x040fe400078e0238 */
[----:B------:R-:W-:Y:S02]  /*1e50*/  IMAD R6, R5, R6, R30 ;  /* 0x0000000605067224 */ /* 0x000fe400078e021e */
[----:B------:R-:W-:-:S02]  /*1e60*/  IMAD.MOV.U32 R56, RZ, RZ, R46 ;  /* 0x000000ffff387224 */ /* 0x000fc400078e002e */
[----:B------:R-:W-:Y:S02]  /*1e70*/  @!P5 IMAD.IADD R4, R4, 0x1, -R5 ;  /* 0x000000010404d824 */ /* 0x000fe400078e0a05 */
[----:B------:R-:W-:-:S04]  /*1e80*/  IMAD.HI.U32 R11, R9, R54, RZ ;  /* 0x00000036090b7227 */ /* 0x000fc800078e00ff */
[----:B------:R-:W-:Y:S01]  /*1e90*/  @!P6 IMAD.IADD R66, R66, 0x1, -R5 ;  /* 0x000000014242e824 */ /* 0x000fe200078e0a05 */
[C---:B------:R-:W-:Y:S01]  /*1ea0*/  ISETP.GT.U32.AND P6, PT, R5.reuse, R6, PT ;  /* 0x000000060500720c */ /* 0x040fe20003fc4070 */
[----:B------:R-:W-:Y:S01]  /*1eb0*/  @!P2 IMAD.MOV R56, RZ, RZ, -R56 ;  /* 0x000000ffff38a224 */ /* 0x000fe200078e0a38 */
[C---:B------:R-:W-:Y:S01]  /*1ec0*/  ISETP.GT.U32.AND P2, PT, R5.reuse, R4, PT ;  /* 0x000000040500720c */ /* 0x040fe20003f44070 */
[----:B------:R-:W-:Y:S01]  /*1ed0*/  IMAD.MOV R11, RZ, RZ, -R11 ;  /* 0x000000ffff0b7224 */ /* 0x000fe200078e0a0b */
[----:B------:R-:W-:Y:S01]  /*1ee0*/  ISETP.GT.U32.AND P5, PT, R5, R66, PT ;  /* 0x000000420500720c */ /* 0x000fe20003fa4070 */
[----:B------:R-:W-:Y:S01]  /*1ef0*/  @!P3 IMAD.MOV R48, RZ, RZ, -R48 ;  /* 0x000000ffff30b224 */ /* 0x000fe200078e0a30 */
[----:B------:R-:W-:Y:S01]  /*1f00*/  ISETP.GE.AND P3, PT, R13, RZ, PT ;  /* 0x000000ff0d00720c */ /* 0x000fe20003f66270 */
[----:B------:R-:W-:Y:S01]  /*1f10*/  IMAD R30, R5, R11, R54 ;  /* 0x0000000b051e7224 */ /* 0x000fe200078e0236 */
[----:B-1----:R-:W-:Y:S01]  /*1f20*/  IADD3 R11, R17, 0xffffffe, RZ ;  /* 0x0ffffffe110b7810 */ /* 0x002fe20007ffe0ff */
[----:B------:R-:W-:Y:S01]  /*1f30*/  @!P4 IMAD.MOV R58, RZ, RZ, -R58 ;  /* 0x000000ffff3ac224 */ /* 0x000fe200078e0a3a */
[----:B------:R-:W-:Y:S01]  /*1f40*/  IADD3 R13, R19, 0x58, RZ ;  /* 0x00000058130d7810 */ /* 0x000fe20007ffe0ff */
[----:B------:R-:W-:Y:S01]  /*1f50*/  IMAD.SHL.U32 R252, R252, 0x20, RZ ;  /* 0x00000020fcfc7824 */ /* 0x000fe200078e00ff */
[----:B------:R-:W-:Y:S01]  /*1f60*/  IABS R54, R15 ;  /* 0x0000000f00367213 */ /* 0x000fe20000000000 */
[--C-:B------:R-:W-:Y:S01]  /*1f70*/  @!P6 IMAD.IADD R6, R6, 0x1, -R5.reuse ;  /* 0x000000010606e824 */ /* 0x100fe200078e0a05 */
[----:B------:R-:W1:Y:S01]  /*1f80*/  F2I.FTZ.U32.TRUNC.NTZ R11, R11 ;  /* 0x0000000b000b7305 */ /* 0x000e62000021f000 */
[----:B------:R-:W-:Y:S01]  /*1f90*/  IABS R46, R13 ;  /* 0x0000000d002e7213 */ /* 0x000fe20000000000 */
[----:B------:R-:W-:Y:S01]  /*1fa0*/  @!P2 IMAD.IADD R4, R4, 0x1, -R5 ;  /* 0x000000010404a824 */ /* 0x000fe200078e0a05 */
[----:B------:R-:W-:Y:S01]  /*1fb0*/  ISETP.GT.U32.AND P2, PT, R5, R30, PT ;  /* 0x0000001e0500720c */ /* 0x000fe20003f44070 */
[----:B------:R-:W-:Y:S01]  /*1fc0*/  IMAD.HI.U32 R17, R9, R54, RZ ;  /* 0x0000003609117227 */ /* 0x000fe200078e00ff */
[----:B------:R-:W-:-:S02]  /*1fd0*/  IADD3 R19, R19, 0x18, RZ ;  /* 0x0000001813137810 */ /* 0x000fc40007ffe0ff */
[----:B------:R-:W-:Y:S01]  /*1fe0*/  ISETP.GT.U32.AND P6, PT, R5, R6, PT ;  /* 0x000000060500720c */ /* 0x000fe20003fc4070 */
[----:B------:R-:W-:Y:S01]  /*1ff0*/  IMAD.HI.U32 R10, R9, R46, RZ ;  /* 0x0000002e090a7227 */ /* 0x000fe200078e00ff */
[----:B------:R-:W-:-:S03]  /*2000*/  IABS R62, R19 ;  /* 0x00000013003e7213 */ /* 0x000fc60000000000 */
[----:B------:R-:W-:Y:S02]  /*2010*/  IMAD.MOV R17, RZ, RZ, -R17 ;  /* 0x000000ffff117224 */ /* 0x000fe400078e0a11 */
[----:B------:R-:W-:Y:S01]  /*2020*/  @!P5 IMAD.IADD R66, R66, 0x1, -R5 ;  /* 0x000000014242d824 */ /* 0x000fe200078e0a05 */
[C---:B------:R-:W-:Y:S01]  /*2030*/  ISETP.GT.U32.AND P5, PT, R5.reuse, R22, PT ;  /* 0x000000160500720c */ /* 0x040fe20003fa4070 */
[----:B------:R-:W-:Y:S02]  /*2040*/  IMAD.MOV R10, RZ, RZ, -R10 ;  /* 0x000000ffff0a7224 */ /* 0x000fe400078e0a0a */
[----:B------:R-:W-:Y:S02]  /*2050*/  IMAD R54, R5, R17, R54 ;  /* 0x0000001105367224 */ /* 0x000fe400078e0236 */
[----:B------:R-:W-:-:S04]  /*2060*/  IMAD.HI.U32 R21, R9, R62, RZ ;  /* 0x0000003e09157227 */ /* 0x000fc800078e00ff */
[C---:B------:R-:W-:Y:S02]  /*2070*/  IMAD R46, R5.reuse, R10, R46 ;  /* 0x0000000a052e7224 */ /* 0x040fe400078e022e */
[----:B-1----:R-:W-:Y:S02]  /*2080*/  IMAD.MOV R10, RZ, RZ, -R11 ;  /* 0x000000ffff0a7224 */ /* 0x002fe400078e0a0b */
[----:B------:R-:W-:Y:S01]  /*2090*/  @!P2 IMAD.IADD R30, R30, 0x1, -R5 ;  /* 0x000000011e1ea824 */ /* 0x000fe200078e0a05 */
[C---:B------:R-:W-:Y:S01]  /*20a0*/  ISETP.GT.U32.AND P2, PT, R5.reuse, R54, PT ;  /* 0x000000360500720c */ /* 0x040fe20003f44070 */
[----:B------:R-:W-:Y:S02]  /*20b0*/  IMAD.MOV R21, RZ, RZ, -R21 ;  /* 0x000000ffff157224 */ /* 0x000fe400078e0a15 */
[----:B------:R-:W-:Y:S01]  /*20c0*/  @!P6 IMAD.IADD R6, R6, 0x1, -R5 ;  /* 0x000000010606e824 */ /* 0x000fe200078e0a05 */
[----:B------:R-:W-:Y:S01]  /*20d0*/  ISETP.GT.U32.AND P6, PT, R5, R38, PT ;  /* 0x000000260500720c */ /* 0x000fe20003fc4070 */
[----:B------:R-:W-:-:S02]  /*20e0*/  IMAD R17, R10, R23, RZ ;  /* 0x000000170a117224 */ /* 0x000fc400078e02ff */
[----:B------:R-:W-:Y:S01]  /*20f0*/  @!P3 IMAD.MOV R60, RZ, RZ, -R60 ;  /* 0x000000ffff3cb224 */ /* 0x000fe200078e0a3c */
[----:B------:R-:W-:Y:S01]  /*2100*/  ISETP.GT.U32.AND P3, PT, R5, R30, PT ;  /* 0x0000001e0500720c */ /* 0x000fe20003f64070 */
[----:B------:R-:W-:Y:S02]  /*2110*/  IMAD.MOV.U32 R10, RZ, RZ, RZ ;  /* 0x000000ffff0a7224 */ /* 0x000fe400078e00ff */
[----:B------:R-:W-:-:S04]  /*2120*/  IMAD.HI.U32 R9, R9, R68, RZ ;  /* 0x0000004409097227 */ /* 0x000fc800078e00ff */
[C---:B------:R-:W-:Y:S01]  /*2130*/  IMAD R62, R5.reuse, R21, R62 ;  /* 0x00000015053e7224 */ /* 0x040fe200078e023e */
[----:B------:R-:W-:Y:S01]  /*2140*/  IABS R21, R88 ;  /* 0x0000005800157213 */ /* 0x000fe20000000000 */
[----:B------:R-:W-:Y:S01]  /*2150*/  @!P5 IMAD.IADD R22, R22, 0x1, -R5 ;  /* 0x000000011616d824 */ /* 0x000fe200078e0a05 */
[----:B------:R-:W-:Y:S01]  /*2160*/  ISETP.GT.U32.AND P5, PT, R5, R46, PT ;  /* 0x0000002e0500720c */ /* 0x000fe20003fa4070 */
[----:B------:R-:W-:-:S03]  /*2170*/  IMAD.HI.U32 R10, R11, R17, R10 ;  /* 0x000000110b0a7227 */ /* 0x000fc600078e000a */
[----:B------:R-:W-:Y:S01]  /*2180*/  ISETP.GT.U32.AND P4, PT, R5, R22, PT ;  /* 0x000000160500720c */ /* 0x000fe20003f84070 */
[----:B------:R-:W-:Y:S02]  /*2190*/  IMAD.MOV R11, RZ, RZ, -R9 ;  /* 0x000000ffff0b7224 */ /* 0x000fe400078e0a09 */
[----:B------:R-:W-:Y:S02]  /*21a0*/  IMAD.MOV.U32 R17, RZ, RZ, R21 ;  /* 0x000000ffff117224 */ /* 0x000fe400078e0015 */
[----:B------:R-:W-:Y:S01]  /*21b0*/  @!P2 IMAD.IADD R54, R54, 0x1, -R5 ;  /* 0x000000013636a824 */ /* 0x000fe200078e0a05 */
[----:B------:R-:W-:Y:S01]  /*21c0*/  ISETP.GE.AND P2, PT, R33, RZ, PT ;  /* 0x000000ff2100720c */ /* 0x000fe20003f46270 */
[----:B------:R-:W-:Y:S02]  /*21d0*/  IMAD.MOV.U32 R9, RZ, RZ, R4 ;  /* 0x000000ffff097224 */ /* 0x000fe400078e0004 */
[----:B------:R-:W-:Y:S01]  /*21e0*/  IMAD R68, R5, R11, R68 ;  /* 0x0000000b05447224 */ /* 0x000fe200078e0244 */
[----:B------:R-:W-:Y:S01]  /*21f0*/  LOP3.LUT R11, R87, 0x7, RZ, 0xc0, !PT ;  /* 0x00000007570b7812 */ /* 0x000fe200078ec0ff */
[----:B------:R-:W-:-:S04]  /*2200*/  IMAD.HI.U32 R10, R10, R17, RZ ;  /* 0x000000110a0a7227 */ /* 0x000fc800078e00ff */
[----:B------:R-:W-:Y:S01]  /*2210*/  @!P6 IMAD.IADD R38, R38, 0x1, -R5 ;  /* 0x000000012626e824 */ /* 0x000fe200078e0a05 */
[C---:B------:R-:W-:Y:S01]  /*2220*/  ISETP.GT.U32.AND P6, PT, R5.reuse, R62, PT ;  /* 0x0000003e0500720c */ /* 0x040fe20003fc4070 */
[----:B------:R-:W-:Y:S01]  /*2230*/  @!P0 IMAD.MOV R9, RZ, RZ, -R9 ;  /* 0x000000ffff098224 */ /* 0x000fe200078e0a09 */
[C---:B------:R-:W-:Y:S01]  /*2240*/  ISETP.GT.U32.AND P0, PT, R5.reuse, R54, PT ;  /* 0x000000360500720c */ /* 0x040fe20003f04070 */
[--C-:B------:R-:W-:Y:S01]  /*2250*/  @!P3 IMAD.IADD R30, R30, 0x1, -R5.reuse ;  /* 0x000000011e1eb824 */ /* 0x100fe200078e0a05 */
[----:B------:R-:W-:Y:S01]  /*2260*/  ISETP.GT.U32.AND P3, PT, R5, R68, PT ;  /* 0x000000440500720c */ /* 0x000fe20003f64070 */
[----:B------:R-:W-:Y:S02]  /*2270*/  IMAD.MOV R10, RZ, RZ, -R10 ;  /* 0x000000ffff0a7224 */ /* 0x000fe400078e0a0a */
[----:B------:R-:W-:Y:S01]  /*2280*/  @!P5 IMAD.IADD R46, R46, 0x1, -R5 ;  /* 0x000000012e2ed824 */ /* 0x000fe200078e0a05 */
[----:B------:R-:W-:Y:S01]  /*2290*/  ISETP.GE.AND P5, PT, R31, RZ, PT ;  /* 0x000000ff1f00720c */ /* 0x000fe20003fa6270 */
[----:B------:R-:W-:-:S02]  /*22a0*/  IMAD R4, R23, R10, R17 ;  /* 0x0000000a17047224 */ /* 0x000fc400078e0211 */
[----:B------:R-:W-:Y:S02]  /*22b0*/  IMAD.SHL.U32 R10, R87, 0x10, RZ ;  /* 0x00000010570a7824 */ /* 0x000fe400078e00ff */
[--C-:B------:R-:W-:Y:S02]  /*22c0*/  @!P6 IMAD.IADD R62, R62, 0x1, -R5.reuse ;  /* 0x000000013e3ee824 */ /* 0x100fe400078e0a05 */
[--C-:B------:R-:W-:Y:S01]  /*22d0*/  @!P0 IMAD.IADD R54, R54, 0x1, -R5.reuse ;  /* 0x0000000136368824 */ /* 0x100fe200078e0a05 */
[----:B------:R-:W-:Y:S01]  /*22e0*/  LOP3.LUT R70, R10, 0x600, RZ, 0xc0, !PT ;  /* 0x000006000a467812 */ /* 0x000fe200078ec0ff */
[--C-:B------:R-:W-:Y:S01]  /*22f0*/  @!P3 IMAD.IADD R68, R68, 0x1, -R5.reuse ;  /* 0x000000014444b824 */ /* 0x100fe200078e0a05 */
[----:B------:R-:W-:Y:S01]  /*2300*/  ISETP.GT.U32.AND P0, PT, R23, R4, PT ;  /* 0x000000041700720c */ /* 0x000fe20003f04070 */
[----:B------:R-:W-:Y:S01]  /*2310*/  IMAD.MOV.U32 R10, RZ, RZ, R6 ;  /* 0x000000ffff0a7224 */ /* 0x000fe200078e0006 */
[C---:B------:R-:W-:Y:S01]  /*2320*/  ISETP.GT.U32.AND P6, PT, R5.reuse, R62, PT ;  /* 0x0000003e0500720c */ /* 0x040fe20003fc4070 */
[----:B------:R-:W-:Y:S01]  /*2330*/  @!P5 IMAD.MOV R64, RZ, RZ, -R64 ;  /* 0x000000ffff40d224 */ /* 0x000fe200078e0a40 */
[C---:B------:R-:W-:Y:S01]  /*2340*/  ISETP.GT.U32.AND P5, PT, R5.reuse, R38, PT ;  /* 0x000000260500720c */ /* 0x040fe20003fa4070 */
[----:B------:R-:W-:Y:S01]  /*2350*/  @!P2 IMAD.MOV R66, RZ, RZ, -R66 ;  /* 0x000000ffff42a224 */ /* 0x000fe200078e0a42 */
[----:B------:R-:W-:Y:S01]  /*2360*/  ISETP.GT.U32.AND P2, PT, R5, R46, PT ;  /* 0x0000002e0500720c */ /* 0x000fe20003f44070 */
[----:B------:R-:W-:Y:S01]  /*2370*/  @!P4 IMAD.IADD R22, R22, 0x1, -R5 ;  /* 0x000000011616c824 */ /* 0x000fe200078e0a05 */
[----:B------:R-:W-:Y:S01]  /*2380*/  ISETP.GE.AND P4, PT, R25, RZ, PT ;  /* 0x000000ff1900720c */ /* 0x000fe20003f86270 */
[----:B------:R-:W-:Y:S01]  /*2390*/  @!P1 IMAD.MOV R10, RZ, RZ, -R10 ;  /* 0x000000ffff0a9224 */ /* 0x000fe200078e0a0a */
[----:B------:R-:W-:Y:S01]  /*23a0*/  ISETP.GT.U32.AND P1, PT, R5, R68, PT ;  /* 0x000000440500720c */ /* 0x000fe20003f24070 */
[----:B------:R-:W-:Y:S01]  /*23b0*/  IMAD R21, R11, 0x40, R70 ;  /* 0x000000400b157824 */ /* 0x000fe200078e0246 */
[----:B------:R-:W-:Y:S01]  /*23c0*/  ISETP.NE.U32.AND P3, PT, R89, RZ, PT ;  /* 0x000000ff5900720c */ /* 0x000fe20003f65070 */
[----:B------:R-:W-:-:S02]  /*23d0*/  @!P0 IMAD.IADD R4, R4, 0x1, -R23 ;  /* 0x0000000104048824 */ /* 0x000fc400078e0a17 */
[--C-:B------:R-:W-:Y:S01]  /*23e0*/  @!P6 IMAD.IADD R62, R62, 0x1, -R5.reuse ;  /* 0x000000013e3ee824 */ /* 0x100fe200078e0a05 */
[----:B------:R-:W-:Y:S01]  /*23f0*/  SEL R6, RZ, 0x110, !P3 ;  /* 0x00000110ff067807 */ /* 0x000fe20005800000 */
[--C-:B------:R-:W-:Y:S01]  /*2400*/  @!P5 IMAD.IADD R38, R38, 0x1, -R5.reuse ;  /* 0x000000012626d824 */ /* 0x100fe200078e0a05 */
[----:B------:R-:W-:Y:S01]  /*2410*/  ISETP.GE.AND P5, PT, R27, RZ, PT ;  /* 0x000000ff1b00720c */ /* 0x000fe20003fa6270 */
[--C-:B------:R-:W-:Y:S01]  /*2420*/  @!P2 IMAD.IADD R46, R46, 0x1, -R5.reuse ;  /* 0x000000012e2ea824 */ /* 0x100fe200078e0a05 */
[----:B------:R-:W-:Y:S01]  /*2430*/  ISETP.GE.AND P2, PT, R29, RZ, PT ;  /* 0x000000ff1d00720c */ /* 0x000fe20003f46270 */
[----:B------:R-:W-:Y:S01]  /*2440*/  @!P4 IMAD.MOV R22, RZ, RZ, -R22 ;  /* 0x000000ffff16c224 */ /* 0x000fe200078e0a16 */
[----:B------:R-:W-:Y:S01]  /*2450*/  ISETP.GE.AND P6, PT, R13, RZ, PT ;  /* 0x000000ff0d00720c */ /* 0x000fe20003fc6270 */
[----:B------:R-:W-:Y:S01]  /*2460*/  @!P1 IMAD.IADD R68, R68, 0x1, -R5 ;  /* 0x0000000144449824 */ /* 0x000fe200078e0a05 */
[----:B------:R-:W-:Y:S01]  /*2470*/  ISETP.GT.U32.AND P0, PT, R23, R4, PT ;  /* 0x000000041700720c */ /* 0x000fe20003f04070 */
[----:B------:R-:W-:Y:S01]  /*2480*/  IMAD.SHL.U32 R13, R87, 0x2, RZ ;  /* 0x00000002570d7824 */ /* 0x000fe200078e00ff */
[----:B------:R-:W-:Y:S01]  /*2490*/  ISETP.GE.AND P4, PT, R15, RZ, PT ;  /* 0x000000ff0f00720c */ /* 0x000fe20003f86270 */
[----:B------:R-:W-:Y:S01]  /*24a0*/  IMAD R11, R11, 0x110, RZ ;  /* 0x000001100b0b7824 */ /* 0x000fe200078e02ff */
[----:B------:R-:W-:-:S02]  /*24b0*/  ISETP.GE.AND P3, PT, R19, RZ, PT ;  /* 0x000000ff1300720c */ /* 0x000fc40003f66270 */
[----:B------:R-:W-:Y:S01]  /*24c0*/  ISETP.GE.AND P1, PT, R7, RZ, PT ;  /* 0x000000ff0700720c */ /* 0x000fe20003f26270 */
[----:B------:R-:W-:Y:S01]  /*24d0*/  @!P5 IMAD.MOV R30, RZ, RZ, -R30 ;  /* 0x000000ffff1ed224 */ /* 0x000fe200078e0a1e */
[----:B------:R-:W-:Y:S01]  /*24e0*/  LOP3.LUT R72, R72, 0x30, R13, 0x48, !PT ;  /* 0x0000003048487812 */ /* 0x000fe200078e480d */
[----:B------:R-:W-:Y:S01]  /*24f0*/  @!P2 IMAD.MOV R38, RZ, RZ, -R38 ;  /* 0x000000ffff26a224 */ /* 0x000fe200078e0a26 */
[----:B------:R-:W-:Y:S01]  /*2500*/  LOP3.LUT R13, R13, 0x10, RZ, 0xc0, !PT ;  /* 0x000000100d0d7812 */ /* 0x000fe200078ec0ff */
[----:B------:R-:W-:Y:S01]  /*2510*/  @!P6 IMAD.MOV R46, RZ, RZ, -R46 ;  /* 0x000000ffff2ee224 */ /* 0x000fe200078e0a2e */
[----:B------:R-:W-:Y:S01]  /*2520*/  LOP3.LUT R5, RZ, c[0x0][0x17c], RZ, 0x33, !PT ;  /* 0x00005f00ff057a12 */ /* 0x000fe200078e33ff */
[----:B------:R-:W-:Y:S01]  /*2530*/  @!P0 IMAD.IADD R4, R4, 0x1, -R23 ;  /* 0x0000000104048824 */ /* 0x000fe200078e0a17 */
[----:B------:R-:W-:Y:S01]  /*2540*/  LEA.HI R70, R89, R13, RZ, 0x1e ;  /* 0x0000000d59467211 */ /* 0x000fe200078ff0ff */
[----:B------:R-:W-:Y:S01]  /*2550*/  @!P4 IMAD.MOV R54, RZ, RZ, -R54 ;  /* 0x000000ffff36c224 */ /* 0x000fe200078e0a36 */
[----:B------:R-:W-:Y:S01]  /*2560*/  ISETP.NE.AND P0, PT, RZ, c[0x0][0x17c], PT ;  /* 0x00005f00ff007a0c */ /* 0x000fe20003f05270 */
[----:B------:R-:W-:Y:S01]  /*2570*/  @!P3 IMAD.MOV R62, RZ, RZ, -R62 ;  /* 0x000000ffff3eb224 */ /* 0x000fe200078e0a3e */
[----:B------:R-:W-:Y:S01]  /*2580*/  LOP3.LUT R17, R11, R70, RZ, 0x3c, !PT ;  /* 0x000000460b117212 */ /* 0x000fe200078e3cff */
[----:B------:R-:W-:Y:S01]  /*2590*/  @!P1 IMAD.MOV R68, RZ, RZ, -R68 ;  /* 0x000000ffff449224 */ /* 0x000fe200078e0a44 */
[----:B------:R-:W-:Y:S01]  /*25a0*/  SEL R8, R5, R8, !P0 ;  /* 0x0000000805087207 */ /* 0x000fe20004000000 */
[----:B------:R-:W-:Y:S01]  /*25b0*/  IMAD.SHL.U32 R7, R87, 0x80, RZ ;  /* 0x0000008057077824 */ /* 0x000fe200078e00ff */
[----:B------:R-:W-:Y:S01]  /*25c0*/  SEL R12, R5, R12, !P0 ;  /* 0x0000000c050c7207 */ /* 0x000fe20004000000 */
[----:B------:R-:W-:Y:S01]  /*25d0*/  IMAD R23, R83, c[0x0][0x188], RZ ;  /* 0x0000620053177a24 */ /* 0x000fe200078e02ff */
[C---:B------:R-:W-:Y:S01]  /*25e0*/  SEL R14, R5.reuse, R14, !P0 ;  /* 0x0000000e050e7207 */ /* 0x040fe20004000000 */
        /* <DEDUP_REMOVED lines=13> */
[----:B------:R-:W-:Y:S01]  /*26c0*/  SEL R221, R5, R32, !P0 ;  /* 0x0000002005dd7207 */ /* 0x000fe20004000000 */
        /* <DEDUP_REMOVED lines=45> */
[----:B------:R-:W-:Y:S01]  /*29a0*/  ISETP.GE.AND P1, PT, R88, RZ, PT ;  /* 0x000000ff5800720c */ /* 0x000fe20003f26270 */
[----:B------:R-:W-:Y:S01]  /*29b0*/  IMAD R5, R84, c[0x0][0x188], RZ ;  /* 0x0000620054057a24 */ /* 0x000fe200078e02ff */
[----:B------:R-:W-:Y:S01]  /*29c0*/  ISETP.NE.AND P0, PT, RZ, c[0x0][0x178], PT ;  /* 0x00005e00ff007a0c */ /* 0x000fe20003f05270 */
[----:B------:R-:W-:Y:S01]  /*29d0*/  IMAD R5, R81, c[0x0][0x188], RZ ;  /* 0x0000620051057a24 */ /* 0x000fe200078e02ff */
[----:B------:R-:W-:Y:S01]  /*29e0*/  LEA R247, P2, R9, c[0x0][0x168], 0x1 ;  /* 0x00005a0009f77a11 */ /* 0x000fe200078408ff */
[----:B------:R-:W-:Y:S01]  /*29f0*/  IMAD R5, R61, c[0x0][0x188], RZ ;  /* 0x000062003d057a24 */ /* 0x000fe200078e02ff */
[----:B------:R-:W-:Y:S01]  /*2a00*/  LEA R245, P3, R8, c[0x0][0x168], 0x1 ;  /* 0x00005a0008f57a11 */ /* 0x000fe200078608ff */
[----:B------:R-:W-:Y:S01]  /*2a10*/  IMAD R5, R55, c[0x0][0x188], RZ ;  /* 0x0000620037057a24 */ /* 0x000fe200078e02ff */
[----:B------:R-:W-:Y:S01]  /*2a20*/  LEA R243, P4, R12, c[0x0][0x168], 0x1 ;  /* 0x00005a000cf37a11 */ /* 0x000fe200078808ff */
[----:B------:R-:W-:Y:S01]  /*2a30*/  IMAD R5, R49, c[0x0][0x188], RZ ;  /* 0x0000620031057a24 */ /* 0x000fe200078e02ff */
[----:B------:R-:W-:Y:S01]  /*2a40*/  LEA R241, P5, R14, c[0x0][0x168], 0x1 ;  /* 0x00005a000ef17a11 */ /* 0x000fe200078a08ff */
[----:B------:R-:W-:Y:S01]  /*2a50*/  IMAD R199, R199, c[0x0][0x190], RZ ;  /* 0x00006400c7c77a24 */ /* 0x000fe200078e02ff */
[----:B------:R-:W-:Y:S01]  /*2a60*/  LEA.HI.X.SX32 R246, R9, c[0x0][0x16c], 0x1, P2 ;  /* 0x00005b0009f67a11 */ /* 0x000fe200010f0eff */
[----:B------:R-:W-:Y:S01]  /*2a70*/  @!P1 IMAD.MOV R4, RZ, RZ, -R4 ;  /* 0x000000ffff049224 */ /* 0x000fe200078e0a04 */
[----:B------:R-:W-:Y:S01]  /*2a80*/  LEA.HI.X.SX32 R244, R8, c[0x0][0x16c], 0x1, P3 ;  /* 0x00005b0008f47a11 */ /* 0x000fe200018f0eff */
[----:B------:R-:W-:Y:S01]  /*2a90*/  IMAD R191, R191, c[0x0][0x190], RZ ;  /* 0x00006400bfbf7a24 */ /* 0x000fe200078e02ff */
[----:B------:R-:W-:Y:S01]  /*2aa0*/  @!P0 LOP3.LUT R4, RZ, c[0x0][0x178], RZ, 0x33, !PT ;  /* 0x00005e00ff048a12 */ /* 0x000fe200078e33ff */
[----:B------:R-:W-:Y:S01]  /*2ab0*/  IMAD R185, R185, c[0x0][0x190], RZ ;  /* 0x00006400b9b97a24 */ /* 0x000fe200078e02ff */
[----:B------:R-:W-:Y:S01]  /*2ac0*/  LEA.HI.X.SX32 R242, R12, c[0x0][0x16c], 0x1, P4 ;  /* 0x00005b000cf27a11 */ /* 0x000fe200020f0eff */
[----:B------:R1:W-:Y:S01]  /*2ad0*/  STL [R1+0x4], R7 ;  /* 0x0000040701007387 */ /* 0x0003e20000100800 */
[----:B------:R-:W-:Y:S01]  /*2ae0*/  LEA.HI.X.SX32 R240, R14, c[0x0][0x16c], 0x1, P5 ;  /* 0x00005b000ef07a11 */ /* 0x000fe200028f0eff */
        /* <DEDUP_REMOVED lines=8> */
[----:B------:R-:W-:Y:S01]  /*2b70*/  CS2R R58, SRZ ;  /* 0x00000000003a7805 */ /* 0x000fe2000001ff00 */
[----:B------:R-:W-:Y:S01]  /*2b80*/  LEA.HI.X.SX32 R5, R5, c[0x0][0x164], 0x1, P1 ;  /* 0x0000590005057a11 */ /* 0x000fe200008f0eff */
[----:B------:R-:W-:Y:S01]  /*2b90*/  CS2R R36, SRZ ;  /* 0x0000000000247805 */ /* 0x000fe2000001ff00 */
[----:B------:R-:W-:Y:S01]  /*2ba0*/  LEA R235, P1, R18, c[0x0][0x168], 0x1 ;  /* 0x00005a0012eb7a11 */ /* 0x000fe200078208ff */
[----:B------:R-:W-:Y:S01]  /*2bb0*/  CS2R R38, SRZ ;  /* 0x0000000000267805 */ /* 0x000fe2000001ff00 */
[----:B------:R-:W-:Y:S01]  /*2bc0*/  LEA R231, P3, R22, c[0x0][0x168], 0x1 ;  /* 0x00005a0016e77a11 */ /* 0x000fe200078608ff */
[----:B------:R-:W-:Y:S01]  /*2bd0*/  CS2R R28, SRZ ;  /* 0x00000000001c7805 */ /* 0x000fe2000001ff00 */
[----:B------:R-:W-:Y:S01]  /*2be0*/  LEA R229, P4, R228, c[0x0][0x168], 0x1 ;  /* 0x00005a00e4e57a11 */ /* 0x000fe200078808ff */
[----:B------:R-:W-:Y:S01]  /*2bf0*/  CS2R R30, SRZ ;  /* 0x00000000001e7805 */ /* 0x000fe2000001ff00 */
[C---:B------:R-:W-:Y:S01]  /*2c00*/  LEA R226, P5, R227.reuse, c[0x0][0x168], 0x1 ;  /* 0x00005a00e3e27a11 */ /* 0x040fe200078a08ff */
[----:B------:R-:W-:Y:S01]  /*2c10*/  CS2R R32, SRZ ;  /* 0x0000000000207805 */ /* 0x000fe2000001ff00 */
[----:B------:R-:W-:Y:S01]  /*2c20*/  LEA.HI.X.SX32 R238, R10, c[0x0][0x16c], 0x1, P6 ;  /* 0x00005b000aee7a11 */ /* 0x000fe200030f0eff */
        /* <DEDUP_REMOVED lines=27> */
[----:B------:R-:W-:Y:S01]  /*2de0*/  LEA.HI.X.SX32 R225, R225, c[0x0][0x16c], 0x1, P6 ;  /* 0x00005b00e1e17a11 */ /* 0x000fe200030f0eff */
[----:B------:R-:W-:Y:S01]  /*2df0*/  CS2R R70, SRZ ;  /* 0x0000000000467805 */ /* 0x000fe2000001ff00 */
[----:B------:R-:W-:-:S02]  /*2e00*/  LEA.HI.X.SX32 R223, R11, c[0x0][0x16c], 0x1, P0 ;  /* 0x00005b000bdf7a11 */ /* 0x000fc400000f0eff */
[----:B------:R-:W-:Y:S02]  /*2e10*/  LEA.HI.X.SX32 R221, R221, c[0x0][0x16c], 0x1, P1 ;  /* 0x00005b00dddd7a11 */ /* 0x000fe400008f0eff */
[----:B------:R-:W-:Y:S02]  /*2e20*/  LEA.HI.X.SX32 R219, R219, c[0x0][0x16c], 0x1, P2 ;  /* 0x00005b00dbdb7a11 */ /* 0x000fe400010f0eff */
[----:B------:R-:W-:Y:S02]  /*2e30*/  LEA.HI.X.SX32 R217, R217, c[0x0][0x16c], 0x1, P3 ;  /* 0x00005b00d9d97a11 */ /* 0x000fe400018f0eff */
[----:B------:R-:W-:Y:S02]  /*2e40*/  LEA.HI.X.SX32 R215, R13, c[0x0][0x16c], 0x1, P4 ;  /* 0x00005b000dd77a11 */ /* 0x000fe400020f0eff */
[----:B------:R-:W-:Y:S02]  /*2e50*/  LEA.HI.X.SX32 R213, R213, c[0x0][0x16c], 0x1, P5 ;  /* 0x00005b00d5d57a11 */ /* 0x000fe400028f0eff */
[----:B------:R-:W-:-:S02]  /*2e60*/  LEA R210, P6, R211, c[0x0][0x168], 0x1 ;  /* 0x00005a00d3d27a11 */ /* 0x000fc400078c08ff */
[----:B------:R-:W-:Y:S02]  /*2e70*/  LEA R208, P0, R209, c[0x0][0x168], 0x1 ;  /* 0x00005a00d1d07a11 */ /* 0x000fe400078008ff */
[----:B------:R-:W-:Y:S02]  /*2e80*/  LEA R206, P1, R15, c[0x0][0x168], 0x1 ;  /* 0x00005a000fce7a11 */ /* 0x000fe400078208ff */
[----:B------:R-:W-:Y:S02]  /*2e90*/  LEA R205, P2, R204, c[0x0][0x168], 0x1 ;  /* 0x00005a00cccd7a11 */ /* 0x000fe400078408ff */
[----:B------:R-:W-:Y:S02]  /*2ea0*/  LEA R202, P3, R203, c[0x0][0x168], 0x1 ;  /* 0x00005a00cbca7a11 */ /* 0x000fe400078608ff */
[----:B------:R-:W-:Y:S02]  /*2eb0*/  LEA R200, P4, R201, c[0x0][0x168], 0x1 ;  /* 0x00005a00c9c87a11 */ /* 0x000fe400078808ff */
[----:B------:R-:W-:-:S02]  /*2ec0*/  LEA R198, P5, R199, c[0x0][0x168], 0x1 ;  /* 0x00005a00c7c67a11 */ /* 0x000fc400078a08ff */
[----:B------:R-:W-:Y:S01]  /*2ed0*/  LOP3.LUT R6, R6, R3, RZ, 0x3c, !PT ;  /* 0x0000000306067212 */ /* 0x000fe200078e3cff */
[----:B------:R-:W-:Y:S01]  /*2ee0*/  IMAD.IADD R3, R72, 0x1, R21 ;  /* 0x0000000148037824 */ /* 0x000fe200078e0215 */
[----:B------:R-:W-:Y:S01]  /*2ef0*/  LOP3.LUT R19, R87, 0x1f, RZ, 0xc0, !PT ;  /* 0x0000001f57137812 */ /* 0x000fe200078ec0ff */
[----:B------:R-:W-:Y:S01]  /*2f00*/  IMAD R21, R249, c[0x0][0x188], RZ ;  /* 0x00006200f9157a24 */ /* 0x000fe200078e02ff */
[----:B------:R-:W-:Y:S01]  /*2f10*/  LEA.HI.X.SX32 R211, R211, c[0x0][0x16c], 0x1, P6 ;  /* 0x00005b00d3d37a11 */ /* 0x000fe200030f0eff */
        /* <DEDUP_REMOVED lines=10> */
[----:B------:R-:W-:Y:S01]  /*2fc0*/  CS2R R56, SRZ ;  /* 0x0000000000387805 */ /* 0x000fe2000001ff00 */
[----:B------:R-:W-:Y:S01]  /*2fd0*/  LEA.HI.X.SX32 R199, R199, c[0x0][0x16c], 0x1, P5 ;  /* 0x00005b00c7c77a11 */ /* 0x000fe200028f0eff */
[----:B------:R-:W-:Y:S01]  /*2fe0*/  CS2R R50, SRZ ;  /* 0x0000000000327805 */ /* 0x000fe2000001ff00 */
[----:B-1----:R-:W-:Y:S01]  /*2ff0*/  LOP3.LUT R7, R17, 0x800, R7, 0xf8, !PT ;  /* 0x0000080011077812 */ /* 0x002fe200078ef807 */
[----:B------:R-:W-:Y:S01]  /*3000*/  CS2R R62, SRZ ;  /* 0x00000000003e7805 */ /* 0x000fe2000001ff00 */
[----:B------:R-:W-:Y:S01]  /*3010*/  LEA R196, P6, R197, c[0x0][0x168], 0x1 ;  /* 0x00005a00c5c47a11 */ /* 0x000fe200078c08ff */
[----:B------:R-:W-:Y:S01]  /*3020*/  CS2R R72, SRZ ;  /* 0x0000000000487805 */ /* 0x000fe2000001ff00 */
[----:B------:R-:W-:Y:S01]  /*3030*/  LEA R194, P0, R195, c[0x0][0x168], 0x1 ;  /* 0x00005a00c3c27a11 */ /* 0x000fe200078008ff */
[----:B------:R-:W-:Y:S01]  /*3040*/  IMAD R250, R19, c[0x0][0x18c], RZ ;  /* 0x0000630013fa7a24 */ /* 0x000fe200078e02ff */
[----:B------:R-:W-:-:S02]  /*3050*/  LEA R192, P1, R193, c[0x0][0x168], 0x1 ;  /* 0x00005a00c1c07a11 */ /* 0x000fc400078208ff */
[----:B------:R-:W-:Y:S02]  /*3060*/  LEA R190, P2, R191, c[0x0][0x168], 0x1 ;  /* 0x00005a00bfbe7a11 */ /* 0x000fe400078408ff */
[----:B------:R-:W-:Y:S02]  /*3070*/  LEA R188, P3, R189, c[0x0][0x168], 0x1 ;  /* 0x00005a00bdbc7a11 */ /* 0x000fe400078608ff */
[----:B------:R-:W-:Y:S02]  /*3080*/  LEA R186, P4, R187, c[0x0][0x168], 0x1 ;  /* 0x00005a00bbba7a11 */ /* 0x000fe400078808ff */
[----:B------:R-:W-:Y:S02]  /*3090*/  LEA R184, P5, R185, c[0x0][0x168], 0x1 ;  /* 0x00005a00b9b87a11 */ /* 0x000fe400078a08ff */
[----:B------:R-:W-:Y:S02]  /*30a0*/  LEA.HI.X.SX32 R197, R197, c[0x0][0x16c], 0x1, P6 ;  /* 0x00005b00c5c57a11 */ /* 0x000fe400030f0eff */
[----:B------:R-:W-:-:S02]  /*30b0*/  LEA.HI.X.SX32 R195, R195, c[0x0][0x16c], 0x1, P0 ;  /* 0x00005b00c3c37a11 */ /* 0x000fc400000f0eff */
[----:B------:R-:W-:Y:S02]  /*30c0*/  LEA.HI.X.SX32 R193, R193, c[0x0][0x16c], 0x1, P1 ;  /* 0x00005b00c1c17a11 */ /* 0x000fe400008f0eff */
[----:B------:R-:W-:Y:S02]  /*30d0*/  LEA.HI.X.SX32 R191, R191, c[0x0][0x16c], 0x1, P2 ;  /* 0x00005b00bfbf7a11 */ /* 0x000fe400010f0eff */
[----:B------:R-:W-:Y:S02]  /*30e0*/  LEA.HI.X.SX32 R189, R189, c[0x0][0x16c], 0x1, P3 ;  /* 0x00005b00bdbd7a11 */ /* 0x000fe400018f0eff */
[----:B------:R-:W-:Y:S02]  /*30f0*/  LEA.HI.X.SX32 R187, R187, c[0x0][0x16c], 0x1, P4 ;  /* 0x00005b00bbbb7a11 */ /* 0x000fe400020f0eff */
[----:B------:R-:W-:Y:S02]  /*3100*/  LEA.HI.X.SX32 R185, R185, c[0x0][0x16c], 0x1, P5 ;  /* 0x00005b00b9b97a11 */ /* 0x000fe400028f0eff */
[----:B------:R-:W-:-:S02]  /*3110*/  LOP3.LUT R10, R6, 0x20, RZ, 0x3c, !PT ;  /* 0x00000020060a7812 */ /* 0x000fc400078e3cff */
[C---:B------:R-:W-:Y:S02]  /*3120*/  LOP3.LUT R9, R6.reuse, 0x40, RZ, 0x3c, !PT ;  /* 0x0000004006097812 */ /* 0x040fe400078e3cff */
[----:B------:R-:W-:Y:S02]  /*3130*/  LOP3.LUT R8, R6, 0x60, RZ, 0x3c, !PT ;  /* 0x0000006006087812 */ /* 0x000fe400078e3cff */
[----:B------:R-:W-:Y:S02]  /*3140*/  LOP3.LUT R248, R7, 0x40, RZ, 0x3c, !PT ;  /* 0x0000004007f87812 */ /* 0x000fe400078e3cff */
.L_x_3:
[C---:B------:R-:W-:Y:S01]  /*3150*/  ISETP.GE.AND P0, PT, R249.reuse, UR4, PT ;  /* 0x00000004f9007c0c */ /* 0x040fe2000bf06270 */
[C---:B------:R-:W-:Y:S01]  /*3160*/  IMAD R8, R249.reuse, c[0x0][0x188], RZ ;  /* 0x00006200f9087a24 */ /* 0x040fe200078e02ff */
[C---:B------:R-:W-:Y:S02]  /*3170*/  LOP3.LUT R11, R249.reuse, 0x8, RZ, 0xfc, !PT ;  /* 0x00000008f90b7812 */ /* 0x040fe400078efcff */
[----:B------:R-:W-:Y:S01]  /*3180*/  LOP3.LUT R10, R249, 0x8, RZ, 0xfc, !PT ;  /* 0x00000008f90a7812 */ /* 0x000fe200078efcff */
[----:B------:R-:W-:Y:S01]  /*3190*/  IMAD.WIDE R8, R8, 0x2, R4 ;  /* 0x0000000208087825 */ /* 0x000fe200078e0204 */
[----:B------:R-:W-:-:S02]  /*31a0*/  PRMT R168, RZ, 0x7610, R168 ;  /* 0x00007610ffa87816 */ /* 0x000fc400000000a8 */
[----:B------:R-:W-:Y:S01]  /*31b0*/  ISETP.GE.AND P1, PT, R10, UR4, PT ;  /* 0x000000040a007c0c */ /* 0x000fe2000bf26270 */
[----:B------:R-:W-:Y:S01]  /*31c0*/  IMAD R11, R11, c[0x0][0x188], RZ ;  /* 0x000062000b0b7a24 */ /* 0x000fe200078e02ff */
[----:B------:R-:W-:-:S03]  /*31d0*/  LOP3.LUT R10, R249, 0x10, RZ, 0xfc, !PT ;  /* 0x00000010f90a7812 */ /* 0x000fc600078efcff */
[----:B------:R1:W2:Y:S01]  /*31e0*/  @!P0 LDG.E.U16 R168, [R8.64] ;  /* 0x0000000608a88981 */ /* 0x0002a2000c1e1500 */
[----:B------:R-:W-:Y:S02]  /*31f0*/  PRMT R172, RZ, 0x7610, R172 ;  /* 0x00007610ffac7816 */ /* 0x000fe400000000ac */
[----:B------:R-:W-:Y:S02]  /*3200*/  ISETP.GE.AND P0, PT, R10, UR4, PT ;  /* 0x000000040a007c0c */ /* 0x000fe4000bf06270 */
[----:B------:R-:W-:Y:S01]  /*3210*/  LOP3.LUT R10, R249, 0x18, RZ, 0xfc, !PT ;  /* 0x00000018f90a7812 */ /* 0x000fe200078efcff */
[----:B-1----:R-:W-:Y:S01]  /*3220*/  IMAD.WIDE R8, R11, 0x2, R4 ;  /* 0x000000020b087825 */ /* 0x002fe200078e0204 */
[----:B------:R-:W-:-:S04]  /*3230*/  LOP3.LUT R11, R249, 0x10, RZ, 0xfc, !PT ;  /* 0x00000010f90b7812 */ /* 0x000fc800078efcff */
[----:B------:R1:W3:Y:S01]  /*3240*/  @!P1 LDG.E.U16 R172, [R8.64] ;  /* 0x0000000608ac9981 */ /* 0x0002e2000c1e1500 */
[----:B------:R-:W-:Y:S01]  /*3250*/  IMAD R11, R11, c[0x0][0x188], RZ ;  /* 0x000062000b0b7a24 */ /* 0x000fe200078e02ff */
[----:B------:R-:W-:Y:S02]  /*3260*/  PRMT R174, RZ, 0x7610, R174 ;  /* 0x00007610ffae7816 */ /* 0x000fe400000000ae */
[----:B------:R-:W-:Y:S01]  /*3270*/  ISETP.GE.AND P1, PT, R10, UR4, PT ;  /* 0x000000040a007c0c */ /* 0x000fe2000bf26270 */
[----:B-1----:R-:W-:Y:S01]  /*3280*/  IMAD.WIDE R8, R11, 0x2, R4 ;  /* 0x000000020b087825 */ /* 0x002fe200078e0204 */
[----:B------:R-:W-:-:S04]  /*3290*/  LOP3.LUT R11, R249, 0x18, RZ, 0xfc, !PT ;  /* 0x00000018f90b7812 */ /* 0x000fc800078efcff */
[----:B------:R1:W4:Y:S01]  /*32a0*/  @!P0 LDG.E.U16 R174, [R8.64] ;  /* 0x0000000608ae8981 */ /* 0x000322000c1e1500 */
[----:B------:R-:W-:Y:S01]  /*32b0*/  IMAD R11, R11, c[0x0][0x188], RZ ;  /* 0x000062000b0b7a24 */ /* 0x000fe200078e02ff */
[----:B------:R-:W-:Y:S02]  /*32c0*/  LOP3.LUT R10, R249, 0x2, RZ, 0xfc, !PT ;  /* 0x00000002f90a7812 */ /* 0x000fe400078efcff */
[----:B------:R-:W-:Y:S01]  /*32d0*/  PRMT R176, RZ, 0x7610, R176 ;  /* 0x00007610ffb07816 */ /* 0x000fe200000000b0 */
[----:B-1----:R-:W-:Y:S01]  /*32e0*/  IMAD.WIDE R8, R11, 0x2, R4 ;  /* 0x000000020b087825 */ /* 0x002fe200078e0204 */
[----:B------:R-:W-:Y:S02]  /*32f0*/  LOP3.LUT R11, R249, 0x2, RZ, 0xfc, !PT ;  /* 0x00000002f90b7812 */ /* 0x000fe400078efcff */
[----:B------:R-:W-:Y:S02]  /*3300*/  ISETP.GE.AND P0, PT, R10, UR4, PT ;  /* 0x000000040a007c0c */ /* 0x000fe4000bf06270 */
[----:B------:R1:W5:Y:S01]  /*3310*/  @!P1 LDG.E.U16 R176, [R8.64] ;  /* 0x0000000608b09981 */ /* 0x000362000c1e1500 */
[----:B------:R-:W-:Y:S01]  /*3320*/  IMAD R11, R11, c[0x0][0x188], RZ ;  /* 0x000062000b0b7a24 */ /* 0x000fe200078e02ff */
[----:B------:R-:W-:-:S02]  /*3330*/  LOP3.LUT R10, R249, 0xa, RZ, 0xfc, !PT ;  /* 0x0000000af90a7812 */ /* 0x000fc400078efcff */
[----:B------:R-:W-:Y:S01]  /*3340*/  PRMT R175, RZ, 0x7610, R175 ;  /* 0x00007610ffaf7816 */ /* 0x000fe200000000af */
[----:B-1----:R-:W-:Y:S01]  /*3350*/  IMAD.WIDE R8, R11, 0x2, R4 ;  /* 0x000000020b087825 */ /* 0x002fe200078e0204 */
[----:B------:R-:W-:Y:S02]  /*3360*/  LOP3.LUT R11, R249, 0xa, RZ, 0xfc, !PT ;  /* 0x0000000af90b7812 */ /* 0x000fe400078efcff */
[----:B------:R-:W-:-:S03]  /*3370*/  ISETP.GE.AND P1, PT, R10, UR4, PT ;  /* 0x000000040a007c0c */ /* 0x000fc6000bf26270 */
[----:B------:R1:W2:Y:S01]  /*3380*/  @!P0 LDG.E.U16 R175, [R8.64] ;  /* 0x0000000608af8981 */ /* 0x0002a2000c1e1500 */
[----:B------:R-:W-:Y:S01]  /*3390*/  IMAD R11, R11, c[0x0][0x188], RZ ;  /* 0x000062000b0b7a24 */ /* 0x000fe200078e02ff */
[----:B------:R-:W-:Y:S02]  /*33a0*/  LOP3.LUT R10, R249, 0x12, RZ, 0xfc, !PT ;  /* 0x00000012f90a7812 */ /* 0x000fe400078efcff */
[----:B------:R-:W-:Y:S02]  /*33b0*/  PRMT R173, RZ, 0x7610, R173 ;  /* 0x00007610ffad7816 */ /* 0x000fe400000000ad */
[----:B------:R-:W-:Y:S01]  /*33c0*/  ISETP.GE.AND P0, PT, R10, UR4, PT ;  /* 0x000000040a007c0c */ /* 0x000fe2000bf06270 */
[----:B-1----:R-:W-:Y:S01]  /*33d0*/  IMAD.WIDE R8, R11, 0x2, R4 ;  /* 0x000000020b087825 */ /* 0x002fe200078e0204 */
[C---:B------:R-:W-:Y:S02]  /*33e0*/  LOP3.LUT R11, R249.reuse, 0x12, RZ, 0xfc, !PT ;  /* 0x00000012f90b7812 */ /* 0x040fe400078efcff */
[----:B------:R-:W-:-:S02]  /*33f0*/  LOP3.LUT R10, R249, 0x1a, RZ, 0xfc, !PT ;  /* 0x0000001af90a7812 */ /* 0x000fc400078efcff */
[----:B------:R1:W2:Y:S01]  /*3400*/  @!P1 LDG.E.U16 R173, [R8.64] ;  /* 0x0000000608ad9981 */ /* 0x0002a2000c1e1500 */
[----:B------:R-:W-:Y:S01]  /*3410*/  IMAD R11, R11, c[0x0][0x188], RZ ;  /* 0x000062000b0b7a24 */ /* 0x000fe200078e02ff */
[----:B------:R-:W-:Y:S02]  /*3420*/  PRMT R171, RZ, 0x7610, R171 ;  /* 0x00007610ffab7816 */ /* 0x000fe400000000ab */
[C---:B------:R-:W-:Y:S01]  /*3430*/  ISETP.GE.AND P1, PT, R10.reuse, UR4, PT ;  /* 0x000000040a007c0c */ /* 0x040fe2000bf26270 */
[----:B------:R-:W-:Y:S02]  /*3440*/  IMAD R10, R10, c[0x0][0x188], RZ ;  /* 0x000062000a0a7a24 */ /* 0x000fe400078e02ff */
[----:B-1----:R-:W-:Y:S01]  /*3450*/  IMAD.WIDE R8, R11, 0x2, R4 ;  /* 0x000000020b087825 */ /* 0x002fe200078e0204 */
[----:B------:R-:W-:-:S04]  /*3460*/  LOP3.LUT R11, R249, 0x4, RZ, 0xfc, !PT ;  /* 0x00000004f90b7812 */ /* 0x000fc800078efcff */
[----:B------:R1:W2:Y:S01]  /*3470*/  @!P0 LDG.E.U16 R171, [R8.64] ;  /* 0x0000000608ab8981 */ /* 0x0002a2000c1e1500 */
[----:B------:R-:W-:Y:S02]  /*3480*/  ISETP.GE.AND P0, PT, R11, UR4, PT ;  /* 0x000000040b007c0c */ /* 0x000fe4000bf06270 */
[----:B------:R-:W-:Y:S01]  /*3490*/  PRMT R170, RZ, 0x7610, R170 ;  /* 0x00007610ffaa7816 */ /* 0x000fe200000000aa */
[----:B-1----:R-:W-:Y:S01]  /*34a0*/  IMAD.WIDE R8, R10, 0x2, R4 ;  /* 0x000000020a087825 */ /* 0x002fe200078e0204 */
[----:B------:R-:W-:Y:S02]  /*34b0*/  LOP3.LUT R10, R249, 0x4, RZ, 0xfc, !PT ;  /* 0x00000004f90a7812 */ /* 0x000fe400078efcff */
[----:B------:R-:W-:Y:S02]  /*34c0*/  PRMT R169, RZ, 0x7610, R169 ;  /* 0x00007610ffa97816 */ /* 0x000fe400000000a9 */
[----:B------:R1:W2:Y:S01]  /*34d0*/  @!P1 LDG.E.U16 R170, [R8.64] ;  /* 0x0000000608aa9981 */ /* 0x0002a2000c1e1500 */
[----:B------:R-:W-:-:S04]  /*34e0*/  IMAD R10, R10, c[0x0][0x188], RZ ;  /* 0x000062000a0a7a24 */ /* 0x000fc800078e02ff */
[----:B-1----:R-:W-:-:S05]  /*34f0*/  IMAD.WIDE R8, R10, 0x2, R4 ;  /* 0x000000020a087825 */ /* 0x002fca00078e0204 */
[----:B------:R1:W2:Y:S01]  /*3500*/  @!P0 LDG.E.U16 R169, [R8.64] ;  /* 0x0000000608a98981 */ /* 0x0002a2000c1e1500 */
[C---:B------:R-:W-:Y:S02]  /*3510*/  LOP3.LUT R12, R249.reuse, 0x6, RZ, 0xfc, !PT ;  /* 0x00000006f90c7812 */ /* 0x040fe400078efcff */
[C---:B------:R-:W-:Y:S02]  /*3520*/  LOP3.LUT R11, R249.reuse, 0xc, RZ, 0xfc, !PT ;  /* 0x0000000cf90b7812 */ /* 0x040fe400078efcff */
[----:B------:R-:W-:Y:S02]  /*3530*/  ISETP.GE.AND P0, PT, R12, UR4, PT ;  /* 0x000000040c007c0c */ /* 0x000fe4000bf06270 */
[----:B------:R-:W-:Y:S02]  /*3540*/  LOP3.LUT R12, R249, 0xc, RZ, 0xfc, !PT ;  /* 0x0000000cf90c7812 */ /* 0x000fe400078efcff */
[----:B------:R-:W-:-:S03]  /*3550*/  ISETP.GE.AND P1, PT, R11, UR4, PT ;  /* 0x000000040b007c0c */ /* 0x000fc6000bf26270 */
[----:B------:R-:W-:Y:S01]  /*3560*/  IMAD R12, R12, c[0x0][0x188], RZ ;  /* 0x000062000c0c7a24 */ /* 0x000fe200078e02ff */
[----:B-1----:R-:W-:Y:S02]  /*3570*/  PRMT R9, RZ, 0x7610, R9 ;  /* 0x00007610ff097816 */ /* 0x002fe40000000009 */
[C---:B------:R-:W-:Y:S01]  /*3580*/  LOP3.LUT R14, R249.reuse, 0x14, RZ, 0xfc, !PT ;  /* 0x00000014f90e7812 */ /* 0x040fe200078efcff */
[----:B------:R-:W-:Y:S01]  /*3590*/  IMAD.WIDE R12, R12, 0x2, R4 ;  /* 0x000000020c0c7825 */ /* 0x000fe200078e0204 */
[C---:B------:R-:W-:Y:S02]  /*35a0*/  LOP3.LUT R17, R249.reuse, 0x1c, RZ, 0xfc, !PT ;  /* 0x0000001cf9117812 */ /* 0x040fe400078efcff */
[----:B------:R-:W-:Y:S02]  /*35b0*/  LOP3.LUT R10, R249, 0xe, RZ, 0xfc, !PT ;  /* 0x0000000ef90a7812 */ /* 0x000fe400078efcff */
[----:B------:R-:W-:Y:S01]  /*35c0*/  ISETP.GE.AND P3, PT, R14, UR4, PT ;  /* 0x000000040e007c0c */ /* 0x000fe2000bf66270 */
[----:B------:R1:W2:Y:S01]  /*35d0*/  @!P1 LDG.E.U16 R9, [R12.64] ;  /* 0x000000060c099981 */ /* 0x0002a2000c1e1500 */
[----:B------:R-:W-:-:S02]  /*35e0*/  ISETP.GE.AND P2, PT, R10, UR4, PT ;  /* 0x000000040a007c0c */ /* 0x000fc4000bf46270 */
[----:B------:R-:W-:Y:S02]  /*35f0*/  LOP3.LUT R14, R249, 0xe, RZ, 0xfc, !PT ;  /* 0x0000000ef90e7812 */ /* 0x000fe400078efcff */
[----:B------:R-:W-:Y:S02]  /*3600*/  ISETP.GE.AND P1, PT, R17, UR4, PT ;  /* 0x0000000411007c0c */ /* 0x000fe4000bf26270 */
[----:B------:R-:W-:Y:S01]  /*3610*/  LOP3.LUT R10, R249, 0x6, RZ, 0xfc, !PT ;  /* 0x00000006f90a7812 */ /* 0x000fe200078efcff */
[----:B------:R-:W0:Y:S01]  /*3620*/  S2R R17, SR_TID.X ;  /* 0x0000000000117919 */ /* 0x000e220000002100 */
[----:B------:R-:W-:-:S03]  /*3630*/  IMAD R14, R14, c[0x0][0x188], RZ ;  /* 0x000062000e0e7a24 */ /* 0x000fc600078e02ff */
[----:B------:R-:W-:Y:S01]  /*3640*/  IMAD R10, R10, c[0x0][0x188], RZ ;  /* 0x000062000a0a7a24 */ /* 0x000fe200078e02ff */
[----:B------:R-:W-:Y:S01]  /*3650*/  PRMT R8, RZ, 0x7610, R8 ;  /* 0x00007610ff087816 */ /* 0x000fe20000000008 */
[----:B-1----:R-:W-:Y:S01]  /*3660*/  IMAD.WIDE R12, R14, 0x2, R4 ;  /* 0x000000020e0c7825 */ /* 0x002fe200078e0204 */
[----:B------:R-:W-:-:S03]  /*3670*/  LOP3.LUT R14, R249, 0x14, RZ, 0xfc, !PT ;  /* 0x00000014f90e7812 */ /* 0x000fc600078efcff */
[----:B------:R-:W-:Y:S01]  /*3680*/  IMAD.WIDE R10, R10, 0x2, R4 ;  /* 0x000000020a0a7825 */ /* 0x000fe200078e0204 */
[C---:B------:R-:W-:Y:S02]  /*3690*/  LOP3.LUT R18, R249.reuse, 0x16, RZ, 0xfc, !PT ;  /* 0x00000016f9127812 */ /* 0x040fe400078efcff */
[C---:B------:R-:W-:Y:S01]  /*36a0*/  LOP3.LUT R16, R249.reuse, 0x1e, RZ, 0xfc, !PT ;  /* 0x0000001ef9107812 */ /* 0x040fe200078efcff */
[----:B------:R-:W-:Y:S01]  /*36b0*/  IMAD R14, R14, c[0x0][0x188], RZ ;  /* 0x000062000e0e7a24 */ /* 0x000fe200078e02ff */
[----:B------:R1:W2:Y:S01]  /*36c0*/  @!P0 LDG.E.U16 R8, [R10.64] ;  /* 0x000000060a088981 */ /* 0x0002a2000c1e1500 */
[----:B------:R-:W-:Y:S02]  /*36d0*/  ISETP.GE.AND P0, PT, R18, UR4, PT ;  /* 0x0000000412007c0c */ /* 0x000fe4000bf06270 */
[----:B------:R-:W-:Y:S02]  /*36e0*/  ISETP.GE.AND P4, PT, R16, UR4, PT ;  /* 0x0000000410007c0c */ /* 0x000fe4000bf86270 */
[----:B------:R-:W-:-:S02]  /*36f0*/  LOP3.LUT R20, R249, 0x1e, RZ, 0xfc, !PT ;  /* 0x0000001ef9147812 */ /* 0x000fc400078efcff */
[C---:B------:R-:W-:Y:S02]  /*3700*/  LOP3.LUT R18, R249.reuse, 0x1c, RZ, 0xfc, !PT ;  /* 0x0000001cf9127812 */ /* 0x040fe400078efcff */
[----:B------:R-:W-:Y:S01]  /*3710*/  LOP3.LUT R16, R249, 0x16, RZ, 0xfc, !PT ;  /* 0x00000016f9107812 */ /* 0x000fe200078efcff */
[----:B------:R-:W-:Y:S01]  /*3720*/  IMAD.WIDE R14, R14, 0x2, R4 ;  /* 0x000000020e0e7825 */ /* 0x000fe200078e0204 */
[----:B-1----:R-:W-:Y:S02]  /*3730*/  PRMT R10, RZ, 0x7610, R10 ;  /* 0x00007610ff0a7816 */ /* 0x002fe4000000000a */
[----:B------:R-:W-:Y:S01]  /*3740*/  PRMT R11, RZ, 0x7610, R11 ;  /* 0x00007610ff0b7816 */ /* 0x000fe2000000000b */
[----:B------:R-:W-:Y:S02]  /*3750*/  IMAD R16, R16, c[0x0][0x188], RZ ;  /* 0x0000620010107a24 */ /* 0x000fe400078e02ff */
[----:B------:R-:W-:Y:S01]  /*3760*/  IMAD R18, R18, c[0x0][0x188], RZ ;  /* 0x0000620012127a24 */ /* 0x000fe200078e02ff */
[----:B------:R1:W2:Y:S01]  /*3770*/  @!P2 LDG.E.U16 R10, [R12.64] ;  /* 0x000000060c0aa981 */ /* 0x0002a2000c1e1500 */
[----:B------:R-:W-:Y:S01]  /*3780*/  IMAD R20, R20, c[0x0][0x188], RZ ;  /* 0x0000620014147a24 */ /* 0x000fe200078e02ff */
[----:B0-----:R-:W-:-:S02]  /*3790*/  LOP3.LUT R22, R17, 0x1f, RZ, 0xc0, !PT ;  /* 0x0000001f11167812 */ /* 0x001fc400078ec0ff */
[----:B------:R0:W2:Y:S01]  /*37a0*/  @!P3 LDG.E.U16 R11, [R14.64] ;  /* 0x000000060e0bb981 */ /* 0x0000a2000c1e1500 */
[----:B------:R-:W-:-:S04]  /*37b0*/  IMAD.WIDE R16, R16, 0x2, R4 ;  /* 0x0000000210107825 */ /* 0x000fc800078e0204 */
[----:B------:R-:W-:Y:S01]  /*37c0*/  IMAD.WIDE R18, R18, 0x2, R4 ;  /* 0x0000000212127825 */ /* 0x000fe200078e0204 */
[----:B-1----:R-:W-:Y:S02]  /*37d0*/  PRMT R12, RZ, 0x7610, R12 ;  /* 0x00007610ff0c7816 */ /* 0x002fe4000000000c */
[----:B------:R-:W-:Y:S01]  /*37e0*/  PRMT R13, RZ, 0x7610, R13 ;  /* 0x00007610ff0d7816 */ /* 0x000fe2000000000d */
[----:B------:R-:W-:Y:S01]  /*37f0*/  IMAD.WIDE R20, R20, 0x2, R4 ;  /* 0x0000000214147825 */ /* 0x000fe200078e0204 */
[----:B0-----:R-:W-:Y:S02]  /*3800*/  PRMT R14, RZ, 0x7610, R14 ;  /* 0x00007610ff0e7816 */ /* 0x001fe4000000000e */
[----:B------:R0:W2:Y:S04]  /*3810*/  @!P0 LDG.E.U16 R12, [R16.64] ;  /* 0x00000006100c8981 */ /* 0x0000a8000c1e1500 */
[----:B------:R1:W2:Y:S04]  /*3820*/  @!P1 LDG.E.U16 R13, [R18.64] ;  /* 0x00000006120d9981 */ /* 0x0002a8000c1e1500 */
[----:B------:R0:W2:Y:S04]  /*3830*/  @!P4 LDG.E.U16 R14, [R20.64] ;  /* 0x00000006140ec981 */ /* 0x0000a8000c1e1500 */
[----:B------:R-:W-:Y:S01]  /*3840*/  BAR.SYNC.DEFER_BLOCKING 0x0 ;  /* 0x0000000000007b1d */ /* 0x000fe20000010000 */
[----:B------:R-:W-:-:S02]  /*3850*/  ISETP.GE.AND P2, PT, R22, UR4, PT ;  /* 0x0000000416007c0c */ /* 0x000fc4000bf46270 */
[----:B------:R-:W-:Y:S01]  /*3860*/  PRMT R15, RZ, 0x7610, R15 ;  /* 0x00007610ff0f7816 */ /* 0x000fe2000000000f */
[C---:B0-----:R-:W-:Y:S01]  /*3870*/  IMAD.WIDE R20, R250.reuse, 0x2, R184 ;  /* 0x00000002fa147825 */ /* 0x041fe200078e02b8 */
[----:B------:R-:W-:Y:S02]  /*3880*/  PRMT R16, RZ, 0x7610, R16 ;  /* 0x00007610ff107816 */ /* 0x000fe40000000010 */
[----:B------:R-:W-:Y:S01]  /*3890*/  PRMT R17, RZ, 0x7610, R17 ;  /* 0x00007610ff117816 */ /* 0x000fe20000000011 */
[----:B-1----:R-:W-:-:S04]  /*38a0*/  IMAD.WIDE R18, R250, 0x2, R186 ;  /* 0x00000002fa127825 */ /* 0x002fc800078e02ba */
[C---:B------:R-:W-:Y:S02]  /*38b0*/  IMAD.WIDE R22, R250.reuse, 0x2, R190 ;  /* 0x00000002fa167825 */ /* 0x040fe400078e02be */
[----:B------:R0:W3:Y:S04]  /*38c0*/  @!P2 LDG.E.U16 R15, [R20.64] ;  /* 0x00000006140fa981 */ /* 0x0000e8000c1e1500 */
[----:B------:R1:W3:Y:S01]  /*38d0*/  @!P2 LDG.E.U16 R16, [R18.64] ;  /* 0x000000061210a981 */ /* 0x0002e2000c1e1500 */
[----:B0-----:R-:W-:Y:S01]  /*38e0*/  IMAD.WIDE R20, R250, 0x2, R188 ;  /* 0x00000002fa147825 */ /* 0x001fe200078e02bc */
[----:B-1----:R-:W-:-:S04]  /*38f0*/  PRMT R19, RZ, 0x7610, R19 ;  /* 0x00007610ff137816 */ /* 0x002fc80000000013 */
[----:B------:R0:W4:Y:S01]  /*3900*/  @!P2 LDG.E.U16 R17, [R20.64] ;  /* 0x000000061411a981 */ /* 0x000122000c1e1500 */
[----:B------:R-:W-:-:S06]  /*3910*/  PRMT R18, RZ, 0x7610, R18 ;  /* 0x00007610ff127816 */ /* 0x000fcc0000000012 */
[----:B------:R1:W4:Y:S01]  /*3920*/  @!P2 LDG.E.U16 R18, [R22.64] ;  /* 0x000000061612a981 */ /* 0x000322000c1e1500 */
[----:B0-----:R-:W-:-:S05]  /*3930*/  IMAD.WIDE R20, R250, 0x2, R192 ;  /* 0x00000002fa147825 */ /* 0x001fca00078e02c0 */
[----:B------:R0:W5:Y:S01]  /*3940*/  @!P2 LDG.E.U16 R19, [R20.64] ;  /* 0x000000061413a981 */ /* 0x000162000c1e1500 */
[----:B-1----:R-:W-:Y:S01]  /*3950*/  IMAD.WIDE R22, R250, 0x2, R194 ;  /* 0x00000002fa167825 */ /* 0x002fe200078e02c2 */
[----:B0-----:R-:W-:Y:S02]  /*3960*/  PRMT R20, RZ, 0x7610, R20 ;  /* 0x00007610ff147816 */ /* 0x001fe40000000014 */
[----:B------:R-:W-:-:S04]  /*3970*/  PRMT R21, RZ, 0x7610, R21 ;  /* 0x00007610ff157816 */ /* 0x000fc80000000015 */
[----:B------:R0:W5:Y:S01]  /*3980*/  @!P2 LDG.E.U16 R20, [R22.64] ;  /* 0x000000061614a981 */ /* 0x000162000c1e1500 */
[----:B------:R-:W-:-:S04]  /*3990*/  IMAD.WIDE R76, R250, 0x2, R198 ;  /* 0x00000002fa4c7825 */ /* 0x000fc800078e02c6 */
[----:B0-----:R-:W-:-:S05]  /*39a0*/  IMAD.WIDE R22, R250, 0x2, R196 ;  /* 0x00000002fa167825 */ /* 0x001fca00078e02c4 */
[----:B------:R0:W5:Y:S01]  /*39b0*/  @!P2 LDG.E.U16 R21, [R22.64] ;  /* 0x000000061615a981 */ /* 0x000162000c1e1500 */
[----:B------:R-:W-:Y:S02]  /*39c0*/  LOP3.LUT R205, R205, R204, RZ, 0x3c, !PT ;  /* 0x000000cccdcd7212 */ /* 0x000fe400078e3cff */
[----:B0-----:R-:W-:Y:S02]  /*39d0*/  PRMT R22, RZ, 0x7610, R22 ;  /* 0x00007610ff167816 */ /* 0x001fe40000000016 */
[----:B------:R-:W-:-:S04]  /*39e0*/  PRMT R23, RZ, 0x7610, R23 ;  /* 0x00007610ff177816 */ /* 0x000fc80000000017 */
[----:B------:R0:W5:Y:S01]  /*39f0*/  @!P2 LDG.E.U16 R22, [R76.64] ;  /* 0x000000064c16a981 */ /* 0x000162000c1e1500 */
[----:B------:R-:W-:Y:S01]  /*3a00*/  LOP3.LUT R204, R205, R204, RZ, 0x3c, !PT ;  /* 0x000000cccdcc7212 */ /* 0x000fe200078e3cff */
[----:B------:R-:W-:-:S04]  /*3a10*/  IMAD.WIDE R78, R250, 0x2, R202 ;  /* 0x00000002fa4e7825 */ /* 0x000fc800078e02ca */
[----:B0-----:R-:W-:Y:S01]  /*3a20*/  IMAD.WIDE R76, R250, 0x2, R200 ;  /* 0x00000002fa4c7825 */ /* 0x001fe200078e02c8 */
[----:B------:R-:W-:-:S04]  /*3a30*/  LOP3.LUT R205, R205, R204, RZ, 0x3c, !PT ;  /* 0x000000cccdcd7212 */ /* 0x000fc800078e3cff */
[----:B------:R0:W5:Y:S02]  /*3a40*/  @!P2 LDG.E.U16 R23, [R76.64] ;  /* 0x000000064c17a981 */ /* 0x000164000c1e1500 */
[----:B0-----:R-:W-:Y:S02]  /*3a50*/  PRMT R76, RZ, 0x7610, R76 ;  /* 0x00007610ff4c7816 */ /* 0x001fe4000000004c */
[----:B------:R-:W-:-:S04]  /*3a60*/  PRMT R77, RZ, 0x7610, R77 ;  /* 0x00007610ff4d7816 */ /* 0x000fc8000000004d */
[----:B------:R0:W5:Y:S01]  /*3a70*/  @!P2 LDG.E.U16 R76, [R78.64] ;  /* 0x000000064e4ca981 */ /* 0x000162000c1e1500 */
[----:B------:R-:W-:-:S04]  /*3a80*/  IMAD.WIDE R80, R250, 0x2, R206 ;  /* 0x00000002fa507825 */ /* 0x000fc800078e02ce */
[----:B0-----:R-:W-:-:S05]  /*3a90*/  IMAD.WIDE R78, R250, 0x2, R204 ;  /* 0x00000002fa4e7825 */ /* 0x001fca00078e02cc */
        /* <DEDUP_REMOVED lines=10> */
[----:B------:R-:W-:Y:S01]  /*3b40*/  PRMT R84, RZ, 0x7610, R84 ;  /* 0x00007610ff547816 */ /* 0x000fe20000000054 */
[----:B0-----:R-:W-:-:S05]  /*3b50*/  IMAD.WIDE R82, R250, 0x2, R212 ;  /* 0x00000002fa527825 */ /* 0x001fca00078e02d4 */
        /* <DEDUP_REMOVED lines=13> */
[----:B------:R-:W-:Y:S02]  /*3c30*/  PRMT R89, RZ, 0x7610, R89 ;  /* 0x00007610ff597816 */ /* 0x000fe40000000059 */
[----:B------:R-:W-:Y:S01]  /*3c40*/  LOP3.LUT R229, R229, R228, RZ, 0x3c, !PT ;  /* 0x000000e4e5e57212 */ /* 0x000fe200078e3cff */
[----:B0-----:R-:W-:-:S03]  /*3c50*/  IMAD.WIDE R82, R250, 0x2, R222 ;  /* 0x00000002fa527825 */ /* 0x001fc600078e02de */
[----:B------:R-:W-:Y:S02]  /*3c60*/  LOP3.LUT R228, R229, R228, RZ, 0x3c, !PT ;  /* 0x000000e4e5e47212 */ /* 0x000fe400078e3cff */
[----:B------:R0:W5:Y:S01]  /*3c70*/  @!P2 LDG.E.U16 R88, [R82.64] ;  /* 0x000000065258a981 */ /* 0x000162000c1e1500 */
[----:B------:R-:W-:Y:S02]  /*3c80*/  PRMT R90, RZ, 0x7610, R90 ;  /* 0x00007610ff5a7816 */ /* 0x000fe4000000005a */
[----:B------:R-:W-:Y:S01]  /*3c90*/  LOP3.LUT R231, R231, R230, RZ, 0x3c, !PT ;  /* 0x000000e6e7e77212 */ /* 0x000fe200078e3cff */
[----:B0-----:R-:W-:Y:S01]  /*3ca0*/  IMAD.WIDE R82, R250, 0x2, R224 ;  /* 0x00000002fa527825 */ /* 0x001fe200078e02e0 */
[----:B------:R-:W-:-:S04]  /*3cb0*/  LOP3.LUT R229, R229, R228, RZ, 0x3c, !PT ;  /* 0x000000e4e5e57212 */ /* 0x000fc800078e3cff */
[----:B------:R0:W5:Y:S01]  /*3cc0*/  @!P2 LDG.E.U16 R89, [R82.64] ;  /* 0x000000065259a981 */ /* 0x000162000c1e1500 */
[----:B------:R-:W-:Y:S02]  /*3cd0*/  LOP3.LUT R230, R231, R230, RZ, 0x3c, !PT ;  /* 0x000000e6e7e67212 */ /* 0x000fe400078e3cff */
[----:B------:R-:W-:Y:S02]  /*3ce0*/  PRMT R91, RZ, 0x7610, R91 ;  /* 0x00007610ff5b7816 */ /* 0x000fe4000000005b */
[----:B------:R-:W-:Y:S01]  /*3cf0*/  LOP3.LUT R233, R233, R232, RZ, 0x3c, !PT ;  /* 0x000000e8e9e97212 */ /* 0x000fe200078e3cff */
[----:B0-----:R-:W-:Y:S01]  /*3d00*/  IMAD.WIDE R82, R250, 0x2, R226 ;  /* 0x00000002fa527825 */ /* 0x001fe200078e02e2 */
[----:B------:R-:W-:-:S04]  /*3d10*/  LOP3.LUT R231, R231, R230, RZ, 0x3c, !PT ;  /* 0x000000e6e7e77212 */ /* 0x000fc800078e3cff */
[----:B------:R0:W5:Y:S01]  /*3d20*/  @!P2 LDG.E.U16 R90, [R82.64] ;  /* 0x00000006525aa981 */ /* 0x000162000c1e1500 */
[----:B------:R-:W-:Y:S02]  /*3d30*/  LOP3.LUT R232, R233, R232, RZ, 0x3c, !PT ;  /* 0x000000e8e9e87212 */ /* 0x000fe400078e3cff */
[----:B------:R-:W-:Y:S01]  /*3d40*/  LOP3.LUT R235, R235, R234, RZ, 0x3c, !PT ;  /* 0x000000eaebeb7212 */ /* 0x000fe200078e3cff */
[----:B--2---:R1:W-:Y:S01]  /*3d50*/  STS.U16 [R6+0x4000], R168 ;  /* 0x004000a806007388 */ /* 0x0043e20000000400 */
[----:B0-----:R-:W-:Y:S01]  /*3d60*/  IMAD.WIDE R82, R250, 0x2, R228 ;  /* 0x00000002fa527825 */ /* 0x001fe200078e02e4 */
[----:B------:R-:W-:Y:S02]  /*3d70*/  LOP3.LUT R233, R233, R232, RZ, 0x3c, !PT ;  /* 0x000000e8e9e97212 */ /* 0x000fe400078e3cff */
[----:B-1----:R-:W-:Y:S02]  /*3d80*/  PRMT R168, RZ, 0x7610, R168 ;  /* 0x00007610ffa87816 */ /* 0x002fe400000000a8 */
[----:B------:R0:W2:Y:S01]  /*3d90*/  @!P2 LDG.E.U16 R91, [R82.64] ;  /* 0x00000006525ba981 */ /* 0x0000a2000c1e1500 */
[----:B------:R-:W-:-:S02]  /*3da0*/  LOP3.LUT R234, R235, R234, RZ, 0x3c, !PT ;  /* 0x000000eaebea7212 */ /* 0x000fc400078e3cff */
[----:B------:R-:W-:Y:S01]  /*3db0*/  LOP3.LUT R237, R237, R236, RZ, 0x3c, !PT ;  /* 0x000000eceded7212 */ /* 0x000fe200078e3cff */
[----:B---3--:R1:W-:Y:S01]  /*3dc0*/  STS.U16 [R6+0x4800], R172 ;  /* 0x004800ac06007388 */ /* 0x0083e20000000400 */
[C---:B0-----:R-:W-:Y:S01]  /*3dd0*/  IMAD.WIDE R82, R250.reuse, 0x2, R230 ;  /* 0x00000002fa527825 */ /* 0x041fe200078e02e6 */
[----:B------:R-:W-:Y:S02]  /*3de0*/  LOP3.LUT R235, R235, R234, RZ, 0x3c, !PT ;  /* 0x000000eaebeb7212 */ /* 0x000fe400078e3cff */
[----:B-1----:R-:W-:Y:S02]  /*3df0*/  PRMT R172, RZ, 0x7610, R172 ;  /* 0x00007610ffac7816 */ /* 0x002fe400000000ac */
[----:B------:R0:W3:Y:S01]  /*3e00*/  @!P2 LDG.E.U16 R168, [R82.64] ;  /* 0x0000000652a8a981 */ /* 0x0000e2000c1e1500 */
[----:B------:R-:W-:Y:S02]  /*3e10*/  LOP3.LUT R236, R237, R236, RZ, 0x3c, !PT ;  /* 0x000000ecedec7212 */ /* 0x000fe400078e3cff */
[----:B------:R-:W-:Y:S01]  /*3e20*/  LOP3.LUT R239, R239, R238, RZ, 0x3c, !PT ;  /* 0x000000eeefef7212 */ /* 0x000fe200078e3cff */
[----:B----4-:R1:W-:Y:S01]  /*3e30*/  STS.U16 [R6+0x5000], R174 ;  /* 0x005000ae06007388 */ /* 0x0103e20000000400 */
[----:B0-----:R-:W-:Y:S01]  /*3e40*/  IMAD.WIDE R82, R250, 0x2, R232 ;  /* 0x00000002fa527825 */ /* 0x001fe200078e02e8 */
[----:B------:R-:W-:-:S02]  /*3e50*/  LOP3.LUT R237, R237, R236, RZ, 0x3c, !PT ;  /* 0x000000eceded7212 */ /* 0x000fc400078e3cff */
[----:B-1----:R-:W-:Y:S02]  /*3e60*/  PRMT R174, RZ, 0x7610, R174 ;  /* 0x00007610ffae7816 */ /* 0x002fe400000000ae */
[----:B------:R0:W4:Y:S01]  /*3e70*/  @!P2 LDG.E.U16 R172, [R82.64] ;  /* 0x0000000652aca981 */ /* 0x000122000c1e1500 */
[----:B------:R-:W-:Y:S02]  /*3e80*/  LOP3.LUT R238, R239, R238, RZ, 0x3c, !PT ;  /* 0x000000eeefee7212 */ /* 0x000fe400078e3cff */
[----:B------:R-:W-:Y:S01]  /*3e90*/  LOP3.LUT R177, R6, 0x20, RZ, 0x3c, !PT ;  /* 0x0000002006b17812 */ /* 0x000fe200078e3cff */
[----:B-----5:R1:W-:Y:S01]  /*3ea0*/  STS.U16 [R6+0x5800], R176 ;  /* 0x005800b006007388 */ /* 0x0203e20000000400 */
[----:B------:R-:W-:Y:S01]  /*3eb0*/  LOP3.LUT R241, R241, R240, RZ, 0x3c, !PT ;  /* 0x000000f0f1f17212 */ /* 0x000fe200078e3cff */
[----:B0-----:R-:W-:Y:S01]  /*3ec0*/  IMAD.WIDE R82, R250, 0x2, R234 ;  /* 0x00000002fa527825 */ /* 0x001fe200078e02ea */
[----:B------:R-:W-:Y:S02]  /*3ed0*/  LOP3.LUT R239, R239, R238, RZ, 0x3c, !PT ;  /* 0x000000eeefef7212 */ /* 0x000fe400078e3cff */
[----:B-1----:R-:W-:-:S02]  /*3ee0*/  PRMT R176, RZ, 0x7610, R176 ;  /* 0x00007610ffb07816 */ /* 0x002fc400000000b0 */
[----:B------:R0:W5:Y:S01]  /*3ef0*/  @!P2 LDG.E.U16 R174, [R82.64] ;  /* 0x0000000652aea981 */ /* 0x000162000c1e1500 */
[----:B------:R-:W-:Y:S02]  /*3f00*/  LOP3.LUT R240, R241, R240, RZ, 0x3c, !PT ;  /* 0x000000f0f1f07212 */ /* 0x000fe400078e3cff */
[----:B------:R-:W-:Y:S01]  /*3f10*/  LOP3.LUT R243, R243, R242, RZ, 0x3c, !PT ;  /* 0x000000f2f3f37212 */ /* 0x000fe200078e3cff */
[----:B------:R1:W-:Y:S01]  /*3f20*/  STS.U16 [R177+0x4200], R175 ;  /* 0x004200afb1007388 */ /* 0x0003e20000000400 */
[----:B0-----:R-:W-:Y:S01]  /*3f30*/  IMAD.WIDE R82, R250, 0x2, R236 ;  /* 0x00000002fa527825 */ /* 0x001fe200078e02ec */
[----:B------:R-:W-:Y:S02]  /*3f40*/  LOP3.LUT R241, R241, R240, RZ, 0x3c, !PT ;  /* 0x000000f0f1f17212 */ /* 0x000fe400078e3cff */
[----:B-1----:R-:W-:Y:S02]  /*3f50*/  PRMT R175, RZ, 0x7610, R175 ;  /* 0x00007610ffaf7816 */ /* 0x002fe400000000af */
[----:B------:R0:W5:Y:S01]  /*3f60*/  @!P2 LDG.E.U16 R176, [R82.64] ;  /* 0x0000000652b0a981 */ /* 0x000162000c1e1500 */
[----:B------:R-:W-:-:S02]  /*3f70*/  LOP3.LUT R242, R243, R242, RZ, 0x3c, !PT ;  /* 0x000000f2f3f27212 */ /* 0x000fc400078e3cff */
[----:B------:R-:W-:Y:S01]  /*3f80*/  LOP3.LUT R245, R245, R244, RZ, 0x3c, !PT ;  /* 0x000000f4f5f57212 */ /* 0x000fe200078e3cff */
[----:B------:R1:W-:Y:S01]  /*3f90*/  STS.U16 [R177+0x4a00], R173 ;  /* 0x004a00adb1007388 */ /* 0x0003e20000000400 */
[C---:B0-----:R-:W-:Y:S01]  /*3fa0*/  IMAD.WIDE R82, R250.reuse, 0x2, R238 ;  /* 0x00000002fa527825 */ /* 0x041fe200078e02ee */
[----:B------:R-:W-:Y:S02]  /*3fb0*/  LOP3.LUT R243, R243, R242, RZ, 0x3c, !PT ;  /* 0x000000f2f3f37212 */ /* 0x000fe400078e3cff */
[----:B-1----:R-:W-:Y:S02]  /*3fc0*/  PRMT R173, RZ, 0x7610, R173 ;  /* 0x00007610ffad7816 */ /* 0x002fe400000000ad */
[----:B------:R0:W5:Y:S01]  /*3fd0*/  @!P2 LDG.E.U16 R175, [R82.64] ;  /* 0x0000000652afa981 */ /* 0x000162000c1e1500 */
[----:B------:R-:W-:Y:S02]  /*3fe0*/  LOP3.LUT R244, R245, R244, RZ, 0x3c, !PT ;  /* 0x000000f4f5f47212 */ /* 0x000fe400078e3cff */
[----:B------:R-:W-:Y:S01]  /*3ff0*/  LOP3.LUT R247, R247, R246, RZ, 0x3c, !PT ;  /* 0x000000f6f7f77212 */ /* 0x000fe200078e3cff */
[----:B------:R1:W-:Y:S01]  /*4000*/  STS.U16 [R177+0x5200], R171 ;  /* 0x005200abb1007388 */ /* 0x0003e20000000400 */
[----:B0-----:R-:W-:Y:S01]  /*4010*/  IMAD.WIDE R82, R250, 0x2, R240 ;  /* 0x00000002fa527825 */ /* 0x001fe200078e02f0 */
[----:B------:R-:W-:-:S02]  /*4020*/  LOP3.LUT R245, R245, R244, RZ, 0x3c, !PT ;  /* 0x000000f4f5f57212 */ /* 0x000fc400078e3cff */
[----:B-1----:R-:W-:Y:S02]  /*4030*/  PRMT R171, RZ, 0x7610, R171 ;  /* 0x00007610ffab7816 */ /* 0x002fe400000000ab */
[----:B------:R0:W5:Y:S01]  /*4040*/  @!P2 LDG.E.U16 R173, [R82.64] ;  /* 0x0000000652ada981 */ /* 0x000162000c1e1500 */
[C---:B------:R-:W-:Y:S02]  /*4050*/  LOP3.LUT R246, R247.reuse, R246, RZ, 0x3c, !PT ;  /* 0x000000f6f7f67212 */ /* 0x040fe400078e3cff */
[----:B------:R-:W-:Y:S01]  /*4060*/  LOP3.LUT R178, R6, 0x40, RZ, 0x3c, !PT ;  /* 0x0000004006b27812 */ /* 0x000fe200078e3cff */
[----:B------:R1:W-:Y:S01]  /*4070*/  STS.U16 [R177+0x5a00], R170 ;  /* 0x005a00aab1007388 */ /* 0x0003e20000000400 */
[----:B0-----:R-:W-:Y:S01]  /*4080*/  IMAD.WIDE R82, R250, 0x2, R242 ;  /* 0x00000002fa527825 */ /* 0x001fe200078e02f2 */
[----:B------:R-:W-:Y:S02]  /*4090*/  LOP3.LUT R247, R247, R246, RZ, 0x3c, !PT ;  /* 0x000000f6f7f77212 */ /* 0x000fe400078e3cff */
[----:B-1----:R-:W-:-:S02]  /*40a0*/  PRMT R170, RZ, 0x7610, R170 ;  /* 0x00007610ffaa7816 */ /* 0x002fc400000000aa */
[----:B------:R0:W5:Y:S04]  /*40b0*/  @!P2 LDG.E.U16 R171, [R82.64] ;  /* 0x0000000652aba981 */ /* 0x000168000c1e1500 */
[----:B------:R1:W-:Y:S01]  /*40c0*/  STS.U16 [R178+0x4400], R169 ;  /* 0x004400a9b2007388 */ /* 0x0003e20000000400 */
[----:B0-----:R-:W-:Y:S01]  /*40d0*/  IMAD.WIDE R82, R250, 0x2, R244 ;  /* 0x00000002fa527825 */ /* 0x001fe200078e02f4 */
[----:B-1----:R-:W-:-:S04]  /*40e0*/  PRMT R169, RZ, 0x7610, R169 ;  /* 0x00007610ffa97816 */ /* 0x002fc800000000a9 */
[----:B------:R0:W5:Y:S02]  /*40f0*/  @!P2 LDG.E.U16 R170, [R82.64] ;  /* 0x0000000652aaa981 */ /* 0x000164000c1e1500 */
[----:B0-----:R-:W-:-:S05]  /*4100*/  IMAD.WIDE R82, R250, 0x2, R246 ;  /* 0x00000002fa527825 */ /* 0x001fca00078e02f6 */
[----:B------:R-:W5:Y:S01]  /*4110*/  @!P2 LDG.E.U16 R169, [R82.64] ;  /* 0x0000000652a9a981 */ /* 0x000f62000c1e1500 */
[----:B------:R-:W-:-:S03]  /*4120*/  LOP3.LUT R177, R6, 0x60, RZ, 0x3c, !PT ;  /* 0x0000006006b17812 */ /* 0x000fc600078e3cff */
[----:B------:R-:W-:Y:S04]  /*4130*/  STS.U16 [R178+0x4c00], R9 ;  /* 0x004c0009b2007388 */ /* 0x000fe80000000400 */
[----:B------:R-:W-:Y:S04]  /*4140*/  STS.U16 [R178+0x5400], R11 ;  /* 0x0054000bb2007388 */ /* 0x000fe80000000400 */
[----:B------:R-:W-:Y:S04]  /*4150*/  STS.U16 [R178+0x5c00], R13 ;  /* 0x005c000db2007388 */ /* 0x000fe80000000400 */
[----:B------:R-:W-:Y:S04]  /*4160*/  STS.U16 [R177+0x4600], R8 ;  /* 0x00460008b1007388 */ /* 0x000fe80000000400 */
[----:B------:R-:W-:Y:S04]  /*4170*/  STS.U16 [R177+0x4e00], R10 ;  /* 0x004e000ab1007388 */ /* 0x000fe80000000400 */
[----:B------:R-:W-:Y:S04]  /*4180*/  STS.U16 [R177+0x5600], R12 ;  /* 0x0056000cb1007388 */ /* 0x000fe80000000400 */
[----:B------:R-:W-:Y:S04]  /*4190*/  STS.U16 [R177+0x5e00], R14 ;  /* 0x005e000eb1007388 */ /* 0x000fe80000000400 */
[----:B------:R-:W-:Y:S04]  /*41a0*/  STS.U16 [R0], R15 ;  /* 0x0000000f00007388 */ /* 0x000fe80000000400 */
[----:B------:R-:W-:Y:S04]  /*41b0*/  STS.U16 [R0+0x200], R16 ;  /* 0x0002001000007388 */ /* 0x000fe80000000400 */
        /* <DEDUP_REMOVED lines=20> */
[----:B--2---:R-:W-:Y:S04]  /*4300*/  STS.U16 [R0+0x2c00], R91 ;  /* 0x002c005b00007388 */ /* 0x004fe80000000400 */
[----:B---3--:R-:W-:Y:S04]  /*4310*/  STS.U16 [R0+0x2e00], R168 ;  /* 0x002e00a800007388 */ /* 0x008fe80000000400 */
[----:B----4-:R-:W-:Y:S04]  /*4320*/  STS.U16 [R0+0x3000], R172 ;  /* 0x003000ac00007388 */ /* 0x010fe80000000400 */
[----:B-----5:R-:W-:Y:S04]  /*4330*/  STS.U16 [R0+0x3200], R174 ;  /* 0x003200ae00007388 */ /* 0x020fe80000000400 */
[----:B------:R-:W-:Y:S04]  /*4340*/  STS.U16 [R0+0x3400], R176 ;  /* 0x003400b000007388 */ /* 0x000fe80000000400 */
[----:B------:R-:W-:Y:S04]  /*4350*/  STS.U16 [R0+0x3600], R175 ;  /* 0x003600af00007388 */ /* 0x000fe80000000400 */
[----:B------:R-:W-:Y:S04]  /*4360*/  STS.U16 [R0+0x3800], R173 ;  /* 0x003800ad00007388 */ /* 0x000fe80000000400 */
[----:B------:R-:W-:Y:S04]  /*4370*/  STS.U16 [R0+0x3a00], R171 ;  /* 0x003a00ab00007388 */ /* 0x000fe80000000400 */
[----:B------:R-:W-:Y:S04]  /*4380*/  STS.U16 [R0+0x3c00], R170 ;  /* 0x003c00aa00007388 */ /* 0x000fe80000000400 */
[----:B------:R-:W-:Y:S04]  /*4390*/  STS.U16 [R0+0x3e00], R169 ;  /* 0x003e00a900007388 */ /* 0x000fe80000000400 */
[----:B------:R-:W-:Y:S06]  /*43a0*/  BAR.SYNC.DEFER_BLOCKING 0x0 ;  /* 0x0000000000007b1d */ /* 0x000fec0000010000 */
[----:B------:R-:W-:Y:S04]  /*43b0*/  LDSM.16.M88.4 R20, [R3] ;  /* 0x000000000314783b */ /* 0x000fe80000000200 */
[----:B------:R-:W0:Y:S04]  /*43c0*/  LDSM.16.MT88.4 R172, [R7+0x4080] ;  /* 0x0040800007ac783b */ /* 0x000e280000004200 */
[----:B------:R-:W1:Y:S04]  /*43d0*/  LDSM.16.M88.4 R8, [R3+0x800] ;  /* 0x000800000308783b */ /* 0x000e680000000200 */
[----:B------:R-:W2:Y:S04]  /*43e0*/  LDSM.16.M88.4 R12, [R3+0x1000] ;  /* 0x00100000030c783b */ /* 0x000ea80000000200 */
[----:B------:R-:W3:Y:S04]  /*43f0*/  LDSM.16.M88.4 R16, [R3+0x1800] ;  /* 0x001800000310783b */ /* 0x000ee80000000200 */
[----:B------:R-:W4:Y:S04]  /*4400*/  LDSM.16.M88.4 R88, [R3+0x2000] ;  /* 0x002000000358783b */ /* 0x000f280000000200 */
[----:B------:R-:W5:Y:S04]  /*4410*/  LDSM.16.M88.4 R84, [R3+0x2800] ;  /* 0x002800000354783b */ /* 0x000f680000000200 */
[----:B------:R-:W3:Y:S04]  /*4420*/  LDSM.16.M88.4 R80, [R3+0x3000] ;  /* 0x003000000350783b */ /* 0x000ee80000000200 */
[----:B------:R-:W4:Y:S04]  /*4430*/  LDSM.16.M88.4 R76, [R3+0x3800] ;  /* 0x00380000034c783b */ /* 0x000f280000000200 */
[----:B------:R-:W4:Y:S04]  /*4440*/  LDSM.16.MT88.4 R176, [R248+0x4000] ;  /* 0x00400000f8b0783b */ /* 0x000f280000004200 */
[----:B------:R-:W5:Y:S01]  /*4450*/  LDSM.16.MT88.4 R168, [R248+0x4080] ;  /* 0x00408000f8a8783b */ /* 0x000f620000004200 */
[C---:B0-----:R-:W-:Y:S03]  /*4460*/  HMMA.16816.F32.BF16 R24, R172.reuse, R20, R24 ;  /* 0x00000014ac18723c */ /* 0x041fe60000041818 */
[----:B------:R-:W-:Y:S05]  /*4470*/  LDSM.16.MT88.4 R180, [R7+0x4000] ;  /* 0x0040000007b4783b */ /* 0x000fea0000004200 */
[C---:B-1----:R-:W-:Y:S08]  /*4480*/  HMMA.16816.F32.BF16 R40, R172.reuse, R8, R40 ;  /* 0x00000008ac28723c */ /* 0x042ff00000041828 */
[C---:B--2---:R-:W-:Y:S08]  /*4490*/  HMMA.16816.F32.BF16 R44, R172.reuse, R12, R44 ;  /* 0x0000000cac2c723c */ /* 0x044ff0000004182c */
[C---:B---3--:R-:W-:Y:S08]  /*44a0*/  HMMA.16816.F32.BF16 R148, R172.reuse, R16, R148 ;  /* 0x00000010ac94723c */ /* 0x048ff00000041894 */
[C---:B----4-:R-:W-:Y:S08]  /*44b0*/  HMMA.16816.F32.BF16 R96, R172.reuse, R88, R96 ;  /* 0x00000058ac60723c */ /* 0x050ff00000041860 */
[C---:B-----5:R-:W-:Y:S08]  /*44c0*/  HMMA.16816.F32.BF16 R92, R172.reuse, R84, R92 ;  /* 0x00000054ac5c723c */ /* 0x060ff0000004185c */
[C---:B------:R-:W-:Y:S08]  /*44d0*/  HMMA.16816.F32.BF16 R48, R172.reuse, R80, R48 ;  /* 0x00000050ac30723c */ /* 0x040ff00000041830 */
[----:B------:R-:W-:Y:S01]  /*44e0*/  HMMA.16816.F32.BF16 R52, R172, R76, R52 ;  /* 0x0000004cac34723c */ /* 0x000fe20000041834 */
[----:B------:R-:W0:Y:S07]  /*44f0*/  LDSM.16.MT88.4 R172, [R7+0x5080] ;  /* 0x0050800007ac783b */ /* 0x000e2e0000004200 */
[-C--:B------:R-:W-:Y:S08]  /*4500*/  HMMA.16816.F32.BF16 R56, R176, R20.reuse, R56 ;  /* 0x00000014b038723c */ /* 0x080ff00000041838 */
[----:B------:R-:W-:Y:S08]  /*4510*/  HMMA.16816.F32.BF16 R60, R168, R20, R60 ;  /* 0x00000014a83c723c */ /* 0x000ff0000004183c */
[-C--:B------:R-:W-:Y:S08]  /*4520*/  HMMA.16816.F32.BF16 R36, R176, R8.reuse, R36 ;  /* 0x00000008b024723c */ /* 0x080ff00000041824 */
[----:B------:R-:W-:Y:S08]  /*4530*/  HMMA.16816.F32.BF16 R64, R168, R8, R64 ;  /* 0x00000008a840723c */ /* 0x000ff00000041840 */
[-C--:B------:R-:W-:Y:S08]  /*4540*/  HMMA.16816.F32.BF16 R28, R176, R12.reuse, R28 ;  /* 0x0000000cb01c723c */ /* 0x080ff0000004181c */
[----:B------:R-:W-:Y:S08]  /*4550*/  HMMA.16816.F32.BF16 R68, R168, R12, R68 ;  /* 0x0000000ca844723c */ /* 0x000ff00000041844 */
[-C--:B------:R-:W-:Y:S08]  /*4560*/  HMMA.16816.F32.BF16 R32, R176, R16.reuse, R32 ;  /* 0x00000010b020723c */ /* 0x080ff00000041820 */
[----:B------:R-:W-:Y:S08]  /*4570*/  HMMA.16816.F32.BF16 R72, R168, R16, R72 ;  /* 0x00000010a848723c */ /* 0x000ff00000041848 */
[C---:B------:R-:W-:Y:S08]  /*4580*/  HMMA.16816.F32.BF16 R132, R176.reuse, R88, R132 ;  /* 0x00000058b084723c */ /* 0x040ff00000041884 */
[C---:B------:R-:W-:Y:S08]  /*4590*/  HMMA.16816.F32.BF16 R136, R176.reuse, R84, R136 ;  /* 0x00000054b088723c */ /* 0x040ff00000041888 */
[C---:B------:R-:W-:Y:S08]  /*45a0*/  HMMA.16816.F32.BF16 R140, R176.reuse, R80, R140 ;  /* 0x00000050b08c723c */ /* 0x040ff0000004188c */
[----:B------:R-:W-:Y:S01]  /*45b0*/  HMMA.16816.F32.BF16 R144, R176, R76, R144 ;  /* 0x0000004cb090723c */ /* 0x000fe20000041890 */
[----:B------:R-:W1:Y:S07]  /*45c0*/  LDSM.16.MT88.4 R176, [R7+0x5000] ;  /* 0x0050000007b0783b */ /* 0x000e6e0000004200 */
[C---:B------:R-:W-:Y:S08]  /*45d0*/  HMMA.16816.F32.BF16 R152, R168.reuse, R88, R152 ;  /* 0x00000058a898723c */ /* 0x040ff00000041898 */
[C---:B------:R-:W-:Y:S08]  /*45e0*/  HMMA.16816.F32.BF16 R156, R168.reuse, R84, R156 ;  /* 0x00000054a89c723c */ /* 0x040ff0000004189c */
[C---:B------:R-:W-:Y:S08]  /*45f0*/  HMMA.16816.F32.BF16 R160, R168.reuse, R80, R160 ;  /* 0x00000050a8a0723c */ /* 0x040ff000000418a0 */
[----:B------:R-:W-:Y:S01]  /*4600*/  HMMA.16816.F32.BF16 R164, R168, R76, R164 ;  /* 0x0000004ca8a4723c */ /* 0x000fe200000418a4 */
[----:B------:R-:W2:Y:S07]  /*4610*/  LDSM.16.MT88.4 R168, [R248+0x5000] ;  /* 0x00500000f8a8783b */ /* 0x000eae0000004200 */
[C---:B0-----:R-:W-:Y:S08]  /*4620*/  HMMA.16816.F32.BF16 R24, R172.reuse, R22, R24 ;  /* 0x00000016ac18723c */ /* 0x041ff00000041818 */
[C---:B------:R-:W-:Y:S08]  /*4630*/  HMMA.16816.F32.BF16 R40, R172.reuse, R10, R40 ;  /* 0x0000000aac28723c */ /* 0x040ff00000041828 */
[C---:B------:R-:W-:Y:S08]  /*4640*/  HMMA.16816.F32.BF16 R44, R172.reuse, R14, R44 ;  /* 0x0000000eac2c723c */ /* 0x040ff0000004182c */
[C---:B------:R-:W-:Y:S08]  /*4650*/  HMMA.16816.F32.BF16 R148, R172.reuse, R18, R148 ;  /* 0x00000012ac94723c */ /* 0x040ff00000041894 */
[C---:B------:R-:W-:Y:S08]  /*4660*/  HMMA.16816.F32.BF16 R96, R172.reuse, R90, R96 ;  /* 0x0000005aac60723c */ /* 0x040ff00000041860 */
[C---:B------:R-:W-:Y:S08]  /*4670*/  HMMA.16816.F32.BF16 R92, R172.reuse, R86, R92 ;  /* 0x00000056ac5c723c */ /* 0x040ff0000004185c */
[C---:B------:R-:W-:Y:S08]  /*4680*/  HMMA.16816.F32.BF16 R48, R172.reuse, R82, R48 ;  /* 0x00000052ac30723c */ /* 0x040ff00000041830 */
[----:B------:R-:W-:Y:S01]  /*4690*/  HMMA.16816.F32.BF16 R52, R172, R78, R52 ;  /* 0x0000004eac34723c */ /* 0x000fe20000041834 */
[----:B------:R-:W0:Y:S07]  /*46a0*/  LDSM.16.MT88.4 R172, [R248+0x5080] ;  /* 0x00508000f8ac783b */ /* 0x000e2e0000004200 */
[C---:B------:R-:W-:Y:S07]  /*46b0*/  HMMA.16816.F32.BF16 R124, R180.reuse, R8, R124 ;  /* 0x00000008b47c723c */ /* 0x040fee000004187c */
[----:B------:R-:W-:Y:S01]  /*46c0*/  IMAD.WIDE R8, R252, 0x2, R246 ;  /* 0x00000002fc087825 */ /* 0x000fe200078e02f6 */
[----:B------:R-:W-:Y:S03]  /*46d0*/  HMMA.16816.F32.BF16 R128, R180, R20, R128 ;  /* 0x00000014b480723c */ /* 0x000fe60000041880 */
[----:B------:R-:W-:-:S02]  /*46e0*/  IMAD.MOV.U32 R247, RZ, RZ, R8 ;  /* 0x000000fffff77224 */ /* 0x000fc400078e0008 */
[----:B------:R-:W-:-:S03]  /*46f0*/  IMAD.MOV.U32 R246, RZ, RZ, R9 ;  /* 0x000000fffff67224 */ /* 0x000fc600078e0009 */
[----:B------:R-:W-:Y:S01]  /*4700*/  HMMA.16816.F32.BF16 R120, R180, R12, R120 ;  /* 0x0000000cb478723c */ /* 0x000fe20000041878 */
[----:B------:R-:W-:-:S07]  /*4710*/  IMAD.WIDE R8, R252, 0x2, R242 ;  /* 0x00000002fc087825 */ /* 0x000fce00078e02f2 */
[----:B------:R-:W-:Y:S01]  /*4720*/  HMMA.16816.F32.BF16 R116, R180, R16, R116 ;  /* 0x00000010b474723c */ /* 0x000fe20000041874 */
[----:B------:R-:W-:-:S07]  /*4730*/  IMAD.MOV.U32 R243, RZ, RZ, R8 ;  /* 0x000000fffff37224 */ /* 0x000fce00078e0008 */
[----:B------:R-:W-:Y:S01]  /*4740*/  HMMA.16816.F32.BF16 R112, R180, R88, R112 ;  /* 0x00000058b470723c */ /* 0x000fe20000041870 */
[----:B------:R-:W-:-:S07]  /*4750*/  IMAD.MOV.U32 R242, RZ, RZ, R9 ;  /* 0x000000fffff27224 */ /* 0x000fce00078e0009 */
[C---:B------:R-:W-:Y:S08]  /*4760*/  HMMA.16816.F32.BF16 R108, R180.reuse, R84, R108 ;  /* 0x00000054b46c723c */ /* 0x040ff0000004186c */
[C---:B------:R-:W-:Y:S08]  /*4770*/  HMMA.16816.F32.BF16 R104, R180.reuse, R80, R104 ;  /* 0x00000050b468723c */ /* 0x040ff00000041868 */
[----:B------:R-:W-:Y:S01]  /*4780*/  HMMA.16816.F32.BF16 R100, R180, R76, R100 ;  /* 0x0000004cb464723c */ /* 0x000fe20000041864 */
[----:B------:R-:W-:Y:S01]  /*4790*/  IMAD.WIDE R8, R252, 0x2, R236 ;  /* 0x00000002fc087825 */ /* 0x000fe200078e02ec */
[----:B------:R-:W-:-:S03]  /*47a0*/  IADD3 R251, R251, -0x1, RZ ;  /* 0xfffffffffbfb7810 */ /* 0x000fc60007ffe0ff */
[----:B------:R-:W-:Y:S01]  /*47b0*/  IMAD.MOV.U32 R237, RZ, RZ, R8 ;  /* 0x000000ffffed7224 */ /* 0x000fe200078e0008 */
[----:B------:R-:W-:Y:S01]  /*47c0*/  ISETP.NE.U32.AND P0, PT, R251, RZ, PT ;  /* 0x000000fffb00720c */ /* 0x000fe20003f05070 */
[----:B------:R-:W-:Y:S02]  /*47d0*/  IMAD.MOV.U32 R236, RZ, RZ, R9 ;  /* 0x000000ffffec7224 */ /* 0x000fe400078e0009 */
[----:B------:R-:W-:-:S04]  /*47e0*/  IMAD.WIDE R12, R252, 0x2, R244 ;  /* 0x00000002fc0c7825 */ /* 0x000fc800078e02f4 */
[----:B------:R-:W-:-:S04]  /*47f0*/  IMAD.WIDE R8, R252, 0x2, R232 ;  /* 0x00000002fc087825 */ /* 0x000fc800078e02e8 */
[----:B------:R-:W-:Y:S02]  /*4800*/  IMAD.MOV.U32 R245, RZ, RZ, R12 ;  /* 0x000000fffff57224 */ /* 0x000fe400078e000c */
[----:B------:R-:W-:Y:S02]  /*4810*/  IMAD.MOV.U32 R244, RZ, RZ, R13 ;  /* 0x000000fffff47224 */ /* 0x000fe400078e000d */
[----:B------:R-:W-:Y:S02]  /*4820*/  IMAD.MOV.U32 R233, RZ, RZ, R8 ;  /* 0x000000ffffe97224 */ /* 0x000fe400078e0008 */
[----:B------:R-:W-:Y:S02]  /*4830*/  IMAD.MOV.U32 R232, RZ, RZ, R9 ;  /* 0x000000ffffe87224 */ /* 0x000fe400078e0009 */
[----:B------:R-:W-:-:S04]  /*4840*/  IMAD.WIDE R16, R252, 0x2, R240 ;  /* 0x00000002fc107825 */ /* 0x000fc800078e02f0 */
[----:B------:R-:W-:-:S04]  /*4850*/  IMAD.WIDE R12, R252, 0x2, R238 ;  /* 0x00000002fc0c7825 */ /* 0x000fc800078e02ee */
[----:B------:R-:W-:-:S04]  /*4860*/  IMAD.WIDE R8, R252, 0x2, R228 ;  /* 0x00000002fc087825 */ /* 0x000fc800078e02e4 */
[----:B------:R-:W-:Y:S02]  /*4870*/  IMAD.MOV.U32 R21, RZ, RZ, c[0x0][0x188] ;  /* 0x00006200ff157624 */ /* 0x000fe400078e00ff */
[----:B------:R-:W-:Y:S02]  /*4880*/  IMAD.MOV.U32 R241, RZ, RZ, R16 ;  /* 0x000000fffff17224 */ /* 0x000fe400078e0010 */
[----:B------:R-:W-:Y:S02]  /*4890*/  IMAD.MOV.U32 R240, RZ, RZ, R17 ;  /* 0x000000fffff07224 */ /* 0x000fe400078e0011 */
[----:B------:R-:W-:Y:S02]  /*48a0*/  IMAD.MOV.U32 R239, RZ, RZ, R12 ;  /* 0x000000ffffef7224 */ /* 0x000fe400078e000c */
[----:B------:R-:W-:Y:S02]  /*48b0*/  IMAD.MOV.U32 R238, RZ, RZ, R13 ;  /* 0x000000ffffee7224 */ /* 0x000fe400078e000d */
[----:B------:R-:W-:-:S02]  /*48c0*/  IMAD.MOV.U32 R229, RZ, RZ, R8 ;  /* 0x000000ffffe57224 */ /* 0x000fc400078e0008 */
[----:B------:R-:W-:Y:S01]  /*48d0*/  IMAD.MOV.U32 R228, RZ, RZ, R9 ;  /* 0x000000ffffe47224 */ /* 0x000fe200078e0009 */
[----:B-1----:R-:W-:Y:S01]  /*48e0*/  HMMA.16816.F32.BF16 R128, R176, R22, R128 ;  /* 0x00000016b080723c */ /* 0x002fe20000041880 */
[----:B------:R-:W-:Y:S01]  /*48f0*/  IMAD.WIDE R12, R252, 0x2, R234 ;  /* 0x00000002fc0c7825 */ /* 0x000fe200078e02ea */
[----:B------:R-:W-:-:S03]  /*4900*/  UIADD3 UR4, UR4, -0x20, URZ ;  /* 0xffffffe004047890 */ /* 0x000fc6000fffe03f */
[----:B------:R-:W-:-:S03]  /*4910*/  IMAD.WIDE R16, R252, 0x2, R230 ;  /* 0x00000002fc107825 */ /* 0x000fc600078e02e6 */
[----:B------:R-:W-:Y:S01]  /*4920*/  HMMA.16816.F32.BF16 R124, R176, R10, R124 ;  /* 0x0000000ab07c723c */ /* 0x000fe2000004187c */
[----:B------:R-:W-:-:S04]  /*4930*/  IMAD.WIDE R8, R252, 0x2, R204 ;  /* 0x00000002fc087825 */ /* 0x000fc800078e02cc */
[----:B------:R-:W-:-:S03]  /*4940*/  IMAD.SHL.U32 R21, R21, 0x20, RZ ;  /* 0x0000002015157824 */ /* 0x000fc600078e00ff */
[----:B------:R-:W-:Y:S01]  /*4950*/  HMMA.16816.F32.BF16 R120, R176, R14, R120 ;  /* 0x0000000eb078723c */ /* 0x000fe20000041878 */
[----:B------:R-:W-:Y:S02]  /*4960*/  IMAD.MOV.U32 R235, RZ, RZ, R12 ;  /* 0x000000ffffeb7224 */ /* 0x000fe400078e000c */
[----:B------:R-:W-:Y:S02]  /*4970*/  IMAD.MOV.U32 R234, RZ, RZ, R13 ;  /* 0x000000ffffea7224 */ /* 0x000fe400078e000d */
[----:B------:R-:W-:-:S03]  /*4980*/  IMAD.MOV.U32 R231, RZ, RZ, R16 ;  /* 0x000000ffffe77224 */ /* 0x000fc600078e0010 */
[----:B------:R-:W-:Y:S01]  /*4990*/  HMMA.16816.F32.BF16 R116, R176, R18, R116 ;  /* 0x00000012b074723c */ /* 0x000fe20000041874 */
[----:B------:R-:W-:Y:S02]  /*49a0*/  IMAD.MOV.U32 R230, RZ, RZ, R17 ;  /* 0x000000ffffe67224 */ /* 0x000fe400078e0011 */
[----:B------:R-:W-:-:S05]  /*49b0*/  IMAD.WIDE R226, R252, 0x2, R226 ;  /* 0x00000002fce27825 */ /* 0x000fca00078e02e2 */
[----:B------:R-:W-:Y:S01]  /*49c0*/  HMMA.16816.F32.BF16 R112, R176, R90, R112 ;  /* 0x0000005ab070723c */ /* 0x000fe20000041870 */
[----:B------:R-:W-:-:S04]  /*49d0*/  IMAD.WIDE R224, R252, 0x2, R224 ;  /* 0x00000002fce07825 */ /* 0x000fc800078e02e0 */
[----:B------:R-:W-:-:S03]  /*49e0*/  IMAD.WIDE R222, R252, 0x2, R222 ;  /* 0x00000002fcde7825 */ /* 0x000fc600078e02de */
        /* <DEDUP_REMOVED lines=9> */
[----:B--2---:R-:W-:Y:S01]  /*4a80*/  HMMA.16816.F32.BF16 R56, R168, R22, R56 ;  /* 0x00000016a838723c */ /* 0x004fe20000041838 */
[----:B------:R-:W-:-:S04]  /*4a90*/  IMAD.WIDE R208, R252, 0x2, R208 ;  /* 0x00000002fcd07825 */ /* 0x000fc800078e02d0 */
[----:B------:R-:W-:-:S03]  /*4aa0*/  IMAD.WIDE R206, R252, 0x2, R206 ;  /* 0x00000002fcce7825 */ /* 0x000fc600078e02ce */
[----:B------:R-:W-:Y:S01]  /*4ab0*/  HMMA.16816.F32.BF16 R36, R168, R10, R36 ;  /* 0x0000000aa824723c */ /* 0x000fe20000041824 */
[----:B------:R-:W-:-:S04]  /*4ac0*/  IMAD.WIDE R202, R252, 0x2, R202 ;  /* 0x00000002fcca7825 */ /* 0x000fc800078e02ca */
[----:B------:R-:W-:-:S03]  /*4ad0*/  IMAD.WIDE R200, R252, 0x2, R200 ;  /* 0x00000002fcc87825 */ /* 0x000fc600078e02c8 */
[----:B------:R-:W-:Y:S01]  /*4ae0*/  HMMA.16816.F32.BF16 R28, R168, R14, R28 ;  /* 0x0000000ea81c723c */ /* 0x000fe2000004181c */
[----:B------:R-:W-:Y:S02]  /*4af0*/  IMAD.MOV.U32 R205, RZ, RZ, R8 ;  /* 0x000000ffffcd7224 */ /* 0x000fe400078e0008 */
[----:B------:R-:W-:Y:S02]  /*4b00*/  IMAD.MOV.U32 R204, RZ, RZ, R9 ;  /* 0x000000ffffcc7224 */ /* 0x000fe400078e0009 */
        /* <DEDUP_REMOVED lines=13> */
[----:B------:R-:W-:Y:S08]  /*4be0*/  HMMA.16816.F32.BF16 R144, R168, R78, R144 ;  /* 0x0000004ea890723c */ /* 0x000ff00000041890 */
        /* <DEDUP_REMOVED lines=8> */
[----:B------:R-:W-:Y:S01]  /*4c70*/  @!P0 CALL.REL.NOINC `(.L_x_2) ;  /* 0x0000001000008944 */ /* 0x000fe20003c00000 */
[----:B------:R-:W-:Y:S06]  /*4c80*/  BRA `(.L_x_3) ;  /* 0xffffe4c000007947 */ /* 0x000fec000383ffff */
.L_x_2:
[----:B------:R-:W-:Y:S02]  /*4c90*/  F2FP.BF16.PACK_AB R24, R40, R24 ;  /* 0x000000182818723e */ /* 0x000fe400000010ff */
[----:B------:R-:W-:-:S02]  /*4ca0*/  F2FP.BF16.PACK_AB R20, R65, R61 ;  /* 0x0000003d4114723e */ /* 0x000fc400000010ff */
[----:B------:R-:W-:Y:S02]  /*4cb0*/  F2FP.BF16.PACK_AB R76, R41, R25 ;  /* 0x00000019294c723e */ /* 0x000fe400000010ff */
[----:B------:R-:W-:Y:S02]  /*4cc0*/  F2FP.BF16.PACK_AB R40, R37, R57 ;  /* 0x000000392528723e */ /* 0x000fe400000010ff */
[----:B------:R-:W-:Y:S02]  /*4cd0*/  F2FP.BF16.PACK_AB R21, R73, R69 ;  /* 0x000000454915723e */ /* 0x000fe400000010ff */
[----:B------:R-:W-:Y:S02]  /*4ce0*/  F2FP.BF16.PACK_AB R65, R72, R68 ;  /* 0x000000444841723e */ /* 0x000fe400000010ff */
        /* <DEDUP_REMOVED lines=58> */
.L_x_1:
[----:B-1----:R-:W2:Y:S04]  /*5090*/  LDL.LU R53, [R1+0x4] ;  /* 0x0000040001357983 */ /* 0x002ea80000300800 */
[----:B------:R-:W3:Y:S04]  /*50a0*/  LDL.LU R51, [R1] ;  /* 0x0000000001337983 */ /* 0x000ee80000300800 */
[----:B------:R-:W1:Y:S04]  /*50b0*/  S2R R52, SR_TID.X ;  /* 0x0000000000347919 */ /* 0x000e680000002100 */
[----:B------:R-:W4:Y:S01]  /*50c0*/  S2R R48, SR_TID.X ;  /* 0x0000000000307919 */ /* 0x000f220000002100 */
[----:B-1----:R-:W-:-:S02]  /*50d0*/  IMAD.SHL.U32 R0, R52, 0x800, RZ ;  /* 0x0000080034007824 */ /* 0x002fc400078e00ff */
[----:B------:R-:W-:Y:S01]  /*50e0*/  IMAD.SHL.U32 R3, R52, 0x20, RZ ;  /* 0x0000002034037824 */ /* 0x000fe200078e00ff */
[----:B----4-:R-:W-:Y:S01]  /*50f0*/  LOP3.LUT R49, R48, 0x80, RZ, 0xc0, !PT ;  /* 0x0000008030317812 */ /* 0x010fe200078ec0ff */
[----:B------:R-:W-:Y:S01]  /*5100*/  IMAD.SHL.U32 R48, R52, 0x4, RZ ;  /* 0x0000000434307824 */ /* 0x000fe200078e00ff */
[----:B------:R-:W-:Y:S02]  /*5110*/  LOP3.LUT R0, R0, 0xc000, RZ, 0xc0, !PT ;  /* 0x0000c00000007812 */ /* 0x000fe400078ec0ff */
[----:B------:R-:W-:-:S03]  /*5120*/  LOP3.LUT R3, R3, 0x60, RZ, 0xc0, !PT ;  /* 0x0000006003037812 */ /* 0x000fc600078ec0ff */
[----:B------:R-:W-:Y:S01]  /*5130*/  IMAD R49, R49, 0x2, R0 ;  /* 0x0000000231317824 */ /* 0x000fe200078e0200 */
[----:B------:R-:W-:Y:S01]  /*5140*/  LOP3.LUT R3, R3, 0x70, R48, 0x78, !PT ;  /* 0x0000007003037812 */ /* 0x000fe200078e7830 */
[C---:B------:R-:W-:Y:S01]  /*5150*/  IMAD.SHL.U32 R50, R52.reuse, 0x2000, RZ ;  /* 0x0000200034327824 */ /* 0x040fe200078e00ff */
[----:B------:R-:W-:-:S04]  /*5160*/  LOP3.LUT R52, R52, 0xff, RZ, 0xc0, !PT ;  /* 0x000000ff34347812 */ /* 0x000fc800078ec0ff */
[----:B------:R-:W-:-:S05]  /*5170*/  LOP3.LUT R50, R50, 0xc000, RZ, 0xc0, !PT ;  /* 0x0000c00032327812 */ /* 0x000fca00078ec0ff */
[----:B------:R-:W-:-:S05]  /*5180*/  IMAD R60, R52, 0x10, R50 ;  /* 0x00000010343c7824 */ /* 0x000fca00078e0232 */
[C---:B------:R-:W-:Y:S02]  /*5190*/  LOP3.LUT R183, R60.reuse, 0x20, RZ, 0x3c, !PT ;  /* 0x000000203cb77812 */ /* 0x040fe400078e3cff */
[----:B------:R-:W-:Y:S01]  /*51a0*/  LOP3.LUT R185, R60, 0x40, RZ, 0x3c, !PT ;  /* 0x000000403cb97812 */ /* 0x000fe200078e3cff */
[----:B------:R-:W-:Y:S01]  /*51b0*/  BAR.SYNC.DEFER_BLOCKING 0x0 ;  /* 0x0000000000007b1d */ /* 0x000fe20000010000 */
[C-C-:B------:R-:W-:Y:S02]  /*51c0*/  LOP3.LUT R54, R2.reuse, 0xc, R249.reuse, 0xfe, !PT ;  /* 0x0000000c02367812 */ /* 0x140fe400078efef9 */
[----:B------:R-:W-:-:S03]  /*51d0*/  LOP3.LUT R52, R2, 0x10, R249, 0xfe, !PT ;  /* 0x0000001002347812 */ /* 0x000fc600078efef9 */
[----:B------:R-:W-:Y:S01]  /*51e0*/  IMAD R63, R54, c[0x0][0x198], RZ ;  /* 0x00006600363f7a24 */ /* 0x000fe200078e02ff */
[C-C-:B------:R-:W-:Y:S02]  /*51f0*/  LOP3.LUT R62, R2.reuse, 0x12, R249.reuse, 0xfe, !PT ;  /* 0x00000012023e7812 */ /* 0x140fe400078efef9 */
[C-C-:B------:R-:W-:Y:S02]  /*5200*/  LOP3.LUT R61, R2.reuse, 0x14, R249.reuse, 0xfe, !PT ;  /* 0x00000014023d7812 */ /* 0x140fe400078efef9 */
[----:B------:R-:W-:-:S03]  /*5210*/  LOP3.LUT R93, R2, 0x18, R249, 0xfe, !PT ;  /* 0x00000018025d7812 */ /* 0x000fc600078efef9 */
[----:B------:R-:W-:Y:S01]  /*5220*/  IMAD R169, R61, c[0x0][0x198], RZ ;  /* 0x000066003da97a24 */ /* 0x000fe200078e02ff */
[C-C-:B------:R-:W-:Y:S02]  /*5230*/  LOP3.LUT R92, R2.reuse, 0x1a, R249.reuse, 0xfe, !PT ;  /* 0x0000001a025c7812 */ /* 0x140fe400078efef9 */
[C-C-:B------:R-:W-:Y:S02]  /*5240*/  LOP3.LUT R90, R2.reuse, 0x1e, R249.reuse, 0xfe, !PT ;  /* 0x0000001e025a7812 */ /* 0x140fe400078efef9 */
[C-C-:B------:R-:W-:Y:S02]  /*5250*/  LOP3.LUT R91, R2.reuse, 0x1c, R249.reuse, 0xfe, !PT ;  /* 0x0000001c025b7812 */ /* 0x140fe400078efef9 */
[C-C-:B------:R-:W-:Y:S02]  /*5260*/  LOP3.LUT R195, R2.reuse, 0x20, R249.reuse, 0xfe, !PT ;  /* 0x0000002002c37812 */ /* 0x140fe400078efef9 */
[C-C-:B------:R-:W-:Y:S02]  /*5270*/  LOP3.LUT R194, R2.reuse, 0x22, R249.reuse, 0xfe, !PT ;  /* 0x0000002202c27812 */ /* 0x140fe400078efef9 */
[----:B------:R-:W-:-:S02]  /*5280*/  LOP3.LUT R193, R2, 0x24, R249, 0xfe, !PT ;  /* 0x0000002402c17812 */ /* 0x000fc400078efef9 */
[C-C-:B------:R-:W-:Y:S02]  /*5290*/  LOP3.LUT R192, R2.reuse, 0x26, R249.reuse, 0xfe, !PT ;  /* 0x0000002602c07812 */ /* 0x140fe400078efef9 */
[C-C-:B------:R-:W-:Y:S02]  /*52a0*/  LOP3.LUT R191, R2.reuse, 0x28, R249.reuse, 0xfe, !PT ;  /* 0x0000002802bf7812 */ /* 0x140fe400078efef9 */
[C-C-:B------:R-:W-:Y:S02]  /*52b0*/  LOP3.LUT R190, R2.reuse, 0x2a, R249.reuse, 0xfe, !PT ;  /* 0x0000002a02be7812 */ /* 0x140fe400078efef9 */
[C-C-:B------:R-:W-:Y:S02]  /*52c0*/  LOP3.LUT R189, R2.reuse, 0x2c, R249.reuse, 0xfe, !PT ;  /* 0x0000002c02bd7812 */ /* 0x140fe400078efef9 */
[C-C-:B------:R-:W-:Y:S02]  /*52d0*/  LOP3.LUT R188, R2.reuse, 0x2e, R249.reuse, 0xfe, !PT ;  /* 0x0000002e02bc7812 */ /* 0x140fe400078efef9 */
[----:B------:R-:W-:-:S02]  /*52e0*/  LOP3.LUT R187, R2, 0x30, R249, 0xfe, !PT ;  /* 0x0000003002bb7812 */ /* 0x000fc400078efef9 */
[----:B--2---:R-:W-:-:S04]  /*52f0*/  LOP3.LUT R0, R53, 0x3000, RZ, 0xc0, !PT ;  /* 0x0000300035007812 */ /* 0x004fc800078ec0ff */
[----:B------:R-:W-:-:S05]  /*5300*/  IADD3 R49, R3, R49, R0 ;  /* 0x0000003103317210 */ /* 0x000fca0007ffe000 */
[----:B------:R-:W-:Y:S04]  /*5310*/  STS.128 [R49], R124 ;  /* 0x0000007c31007388 */ /* 0x000fe80000000c00 */
[----:B------:R-:W-:Y:S04]  /*5320*/  STS.128 [R49+0x800], R44 ;  /* 0x0008002c31007388 */ /* 0x000fe80000000c00 */
[----:B------:R-:W-:Y:S04]  /*5330*/  STS.128 [R49+0x80], R32 ;  /* 0x0000802031007388 */ /* 0x000fe80000000c00 */
[----:B------:R-:W-:Y:S04]  /*5340*/  STS.128 [R49+0x880], R28 ;  /* 0x0008801c31007388 */ /* 0x000fe80000000c00 */
[----:B------:R-:W-:Y:S04]  /*5350*/  STS.128 [R49+0x200], R36 ;  /* 0x0002002431007388 */ /* 0x000fe80000000c00 */
[----:B------:R-:W-:Y:S04]  /*5360*/  STS.128 [R49+0xa00], R40 ;  /* 0x000a002831007388 */ /* 0x000fe80000000c00 */
[----:B------:R-:W-:Y:S04]  /*5370*/  STS.128 [R49+0x280], R8 ;  /* 0x0002800831007388 */ /* 0x000fe80000000c00 */
[----:B------:R-:W-:Y:S04]  /*5380*/  STS.128 [R49+0xa80], R4 ;  /* 0x000a800431007388 */ /* 0x000fe80000000c00 */
[----:B------:R3:W-:Y:S04]  /*5390*/  STS.128 [R49+0x400], R24 ;  /* 0x0004001831007388 */ /* 0x0007e80000000c00 */
[----:B------:R-:W-:Y:S04]  /*53a0*/  STS.128 [R49+0xc00], R76 ;  /* 0x000c004c31007388 */ /* 0x000fe80000000c00 */
[----:B------:R-:W-:Y:S04]  /*53b0*/  STS.128 [R49+0x480], R72 ;  /* 0x0004804831007388 */ /* 0x000fe80000000c00 */
[----:B------:R-:W-:Y:S04]  /*53c0*/  STS.128 [R49+0xc80], R68 ;  /* 0x000c804431007388 */ /* 0x000fe80000000c00 */
[----:B------:R-:W-:Y:S04]  /*53d0*/  STS.128 [R49+0x600], R64 ;  /* 0x0006004031007388 */ /* 0x000fe80000000c00 */
[----:B------:R-:W-:Y:S04]  /*53e0*/  STS.128 [R49+0xe00], R20 ;  /* 0x000e001431007388 */ /* 0x000fe80000000c00 */
[----:B------:R-:W-:Y:S04]  /*53f0*/  STS.128 [R49+0x680], R16 ;  /* 0x0006801031007388 */ /* 0x000fe80000000c00 */
[----:B------:R1:W-:Y:S04]  /*5400*/  STS.128 [R49+0xe80], R12 ;  /* 0x000e800c31007388 */ /* 0x0003e80000000c00 */
[----:B------:R-:W-:Y:S01]  /*5410*/  BAR.SYNC.DEFER_BLOCKING 0x0 ;  /* 0x0000000000007b1d */ /* 0x000fe20000010000 */
[----:B---3--:R-:W-:Y:S01]  /*5420*/  IMAD R25, R51, c[0x0][0x194], RZ ;  /* 0x0000650033197a24 */ /* 0x008fe200078e02ff */
[----:B------:R-:W-:-:S04]  /*5430*/  LOP3.LUT R0, R2, R249, RZ, 0xfc, !PT ;  /* 0x000000f902007212 */ /* 0x000fc800078efcff */
[----:B------:R-:W2:Y:S04]  /*5440*/  LDS.128 R4, [R60] ;  /* 0x000000003c047984 */ /* 0x000ea80000000c00 */
[----:B------:R-:W3:Y:S01]  /*5450*/  LDS.128 R8, [R183] ;  /* 0x00000000b7087984 */ /* 0x000ee20000000c00 */
[----:B------:R-:W-:Y:S02]  /*5460*/  ISETP.GE.AND P0, PT, R51, c[0x0][0x178], PT ;  /* 0x00005e0033007a0c */ /* 0x000fe40003f06270 */
[----:B------:R-:W-:Y:S01]  /*5470*/  LOP3.LUT R24, R2, 0x2, R249, 0xfe, !PT ;  /* 0x0000000202187812 */ /* 0x000fe200078efef9 */
[----:B------:R-:W-:Y:S01]  /*5480*/  IMAD R159, R0, c[0x0][0x198], RZ ;  /* 0x00006600009f7a24 */ /* 0x000fe200078e02ff */
[C---:B------:R-:W-:Y:S01]  /*5490*/  LEA R3, P2, R25.reuse, c[0x0][0x170], 0x1 ;  /* 0x00005c0019037a11 */ /* 0x040fe200078408ff */
[----:B------:R-:W4:Y:S01]  /*54a0*/  LDS.128 R36, [R185] ;  /* 0x00000000b9247984 */ /* 0x000f220000000c00 */
[C---:B------:R-:W-:Y:S01]  /*54b0*/  ISETP.LT.AND P4, PT, R24.reuse, c[0x0][0x17c], !P0 ;  /* 0x00005f0018007a0c */ /* 0x040fe20004781270 */
[----:B------:R-:W-:Y:S01]  /*54c0*/  IMAD R24, R24, c[0x0][0x198], RZ ;  /* 0x0000660018187a24 */ /* 0x000fe200078e02ff */
[----:B------:R-:W-:Y:S01]  /*54d0*/  ISETP.LT.AND P1, PT, R0, c[0x0][0x17c], !P0 ;  /* 0x00005f0000007a0c */ /* 0x000fe20004721270 */
[----:B------:R-:W-:Y:S01]  /*54e0*/  LDS.128 R32, [R60+0x1000] ;  /* 0x001000003c207984 */ /* 0x000fe20000000c00 */
[----:B------:R-:W-:-:S02]  /*54f0*/  LEA.HI.X.SX32 R0, R25, c[0x0][0x174], 0x1, P2 ;  /* 0x00005d0019007a11 */ /* 0x000fc400010f0eff */
[CC--:B-1----:R-:W-:Y:S01]  /*5500*/  LEA R12, P2, R159.reuse, R3.reuse, 0x1 ;  /* 0x000000039f0c7211 */ /* 0x0c2fe200078408ff */
[----:B------:R-:W-:Y:S01]  /*5510*/  LDS.128 R28, [R183+0x1000] ;  /* 0x00100000b71c7984 */ /* 0x000fe20000000c00 */
[----:B------:R-:W-:Y:S02]  /*5520*/  LOP3.LUT R67, R60, 0x60, RZ, 0x3c, !PT ;  /* 0x000000603c437812 */ /* 0x000fe400078e3cff */
[C---:B------:R-:W-:Y:S01]  /*5530*/  LEA R14, P3, R24.reuse, R3, 0x1 ;  /* 0x00000003180e7211 */ /* 0x040fe200078608ff */
[----:B------:R-:W-:Y:S01]  /*5540*/  LDS.128 R56, [R185+0x2000] ;  /* 0x00200000b9387984 */ /* 0x000fe20000000c00 */
[-C--:B------:R-:W-:Y:S02]  /*5550*/  LEA.HI.X.SX32 R13, R159, R0.reuse, 0x1, P2 ;  /* 0x000000009f0d7211 */ /* 0x080fe400010f0eff */
[----:B------:R-:W-:Y:S01]  /*5560*/  LEA.HI.X.SX32 R15, R24, R0, 0x1, P3 ;  /* 0x00000000180f7211 */ /* 0x000fe200018f0eff */
[----:B------:R-:W1:Y:S01]  /*5570*/  LDS.128 R20, [R67] ;  /* 0x0000000043147984 */ /* 0x000e620000000c00 */
[----:B------:R-:W-:-:S02]  /*5580*/  LOP3.LUT R19, R2, 0x4, R249, 0xfe, !PT ;  /* 0x0000000402137812 */ /* 0x000fc400078efef9 */
[C-C-:B------:R-:W-:Y:S01]  /*5590*/  LOP3.LUT R18, R2.reuse, 0x6, R249.reuse, 0xfe, !PT ;  /* 0x0000000602127812 */ /* 0x140fe200078efef9 */
[----:B------:R-:W-:Y:S01]  /*55a0*/  LDS.128 R24, [R67+0x1000] ;  /* 0x0010000043187984 */ /* 0x000fe20000000c00 */
[C-C-:B------:R-:W-:Y:S02]  /*55b0*/  LOP3.LUT R17, R2.reuse, 0x8, R249.reuse, 0xfe, !PT ;  /* 0x0000000802117812 */ /* 0x140fe400078efef9 */
[----:B------:R-:W-:Y:S01]  /*55c0*/  LOP3.LUT R16, R2, 0xa, R249, 0xfe, !PT ;  /* 0x0000000a02107812 */ /* 0x000fe200078efef9 */
[----:B--2---:R-:W-:Y:S04]  /*55d0*/  @P1 STG.E.U16 [R12.64], R4 ;  /* 0x000000040c001986 */ /* 0x004fe8000c101506 */
[----:B---3--:R-:W-:Y:S01]  /*55e0*/  @P4 STG.E.U16 [R14.64], R8 ;  /* 0x000000080e004986 */ /* 0x008fe2000c101506 */
[C---:B------:R-:W-:Y:S01]  /*55f0*/  ISETP.LT.AND P4, PT, R19.reuse, c[0x0][0x17c], !P0 ;  /* 0x00005f0013007a0c */ /* 0x040fe20004781270 */
[----:B------:R-:W-:-:S02]  /*5600*/  IMAD R19, R19, c[0x0][0x198], RZ ;  /* 0x0000660013137a24 */ /* 0x000fc400078e02ff */
[C---:B------:R-:W-:Y:S01]  /*5610*/  IMAD R40, R18.reuse, c[0x0][0x198], RZ ;  /* 0x0000660012287a24 */ /* 0x040fe200078e02ff */
[----:B------:R-:W2:Y:S02]  /*5620*/  LDS.128 R12, [R185+0x1000] ;  /* 0x00100000b90c7984 */ /* 0x000ea40000000c00 */
[----:B------:R-:W-:Y:S01]  /*5630*/  LEA R44, P6, R19, R3, 0x1 ;  /* 0x00000003132c7211 */ /* 0x000fe200078c08ff */
[C---:B------:R-:W-:Y:S01]  /*5640*/  IMAD R41, R17.reuse, c[0x0][0x198], RZ ;  /* 0x0000660011297a24 */ /* 0x040fe200078e02ff */
[----:B------:R-:W-:Y:S01]  /*5650*/  ISETP.LT.AND P3, PT, R18, c[0x0][0x17c], !P0 ;  /* 0x00005f0012007a0c */ /* 0x000fe20004761270 */
[C---:B------:R-:W-:Y:S01]  /*5660*/  IMAD R51, R16.reuse, c[0x0][0x198], RZ ;  /* 0x0000660010337a24 */ /* 0x040fe200078e02ff */
[----:B------:R-:W-:Y:S02]  /*5670*/  ISETP.LT.AND P2, PT, R17, c[0x0][0x17c], !P0 ;  /* 0x00005f0011007a0c */ /* 0x000fe40004741270 */
[----:B------:R-:W-:Y:S02]  /*5680*/  ISETP.LT.AND P1, PT, R16, c[0x0][0x17c], !P0 ;  /* 0x00005f0010007a0c */ /* 0x000fe40004721270 */
[----:B------:R-:W-:-:S02]  /*5690*/  LEA.HI.X.SX32 R45, R19, R0, 0x1, P6 ;  /* 0x00000000132d7211 */ /* 0x000fc400030f0eff */
[----:B------:R-:W3:Y:S01]  /*56a0*/  LDS.128 R16, [R60+0x2000] ;  /* 0x002000003c107984 */ /* 0x000ee20000000c00 */
[CC--:B------:R-:W-:Y:S02]  /*56b0*/  LEA R46, P5, R40.reuse, R3.reuse, 0x1 ;  /* 0x00000003282e7211 */ /* 0x0c0fe400078a08ff */
[C---:B------:R-:W-:Y:S02]  /*56c0*/  LEA R48, P6, R41.reuse, R3, 0x1 ;  /* 0x0000000329307211 */ /* 0x040fe400078c08ff */
[-C--:B------:R-:W-:Y:S02]  /*56d0*/  LEA.HI.X.SX32 R47, R40, R0.reuse, 0x1, P5 ;  /* 0x00000000282f7211 */ /* 0x080fe400028f0eff */
[----:B------:R-:W-:Y:S02]  /*56e0*/  LEA.HI.X.SX32 R49, R41, R0, 0x1, P6 ;  /* 0x0000000029317211 */ /* 0x000fe400030f0eff */
[----:B------:R-:W5:Y:S01]  /*56f0*/  LDS.128 R40, [R183+0x2000] ;  /* 0x00200000b7287984 */ /* 0x000f620000000c00 */
[----:B------:R-:W-:-:S02]  /*5700*/  LOP3.LUT R53, R2, 0xe, R249, 0xfe, !PT ;  /* 0x0000000e02357812 */ /* 0x000fc400078efef9 */
[----:B------:R-:W-:Y:S01]  /*5710*/  LEA R50, P5, R51, R3, 0x1 ;  /* 0x0000000333327211 */ /* 0x000fe200078a08ff */
[----:B----4-:R-:W-:Y:S01]  /*5720*/  @P4 STG.E.U16 [R44.64], R36 ;  /* 0x000000242c004986 */ /* 0x010fe2000c101506 */
[----:B------:R-:W-:Y:S01]  /*5730*/  ISETP.LT.AND P4, PT, R54, c[0x0][0x17c], !P0 ;  /* 0x00005f0036007a0c */ /* 0x000fe20004781270 */
[----:B------:R-:W-:Y:S02]  /*5740*/  IMAD R65, R53, c[0x0][0x198], RZ ;  /* 0x0000660035417a24 */ /* 0x000fe400078e02ff */
[----:B-1----:R-:W-:Y:S01]  /*5750*/  @P3 STG.E.U16 [R46.64], R20 ;  /* 0x000000142e003986 */ /* 0x002fe2000c101506 */
[----:B------:R-:W-:Y:S01]  /*5760*/  LEA.HI.X.SX32 R51, R51, R0, 0x1, P5 ;  /* 0x0000000033337211 */ /* 0x000fe200028f0eff */
[C---:B------:R-:W-:Y:S01]  /*5770*/  IMAD R66, R52.reuse, c[0x0][0x198], RZ ;  /* 0x0000660034427a24 */ /* 0x040fe200078e02ff */
[----:B------:R-:W-:Y:S01]  /*5780*/  ISETP.LT.AND P3, PT, R53, c[0x0][0x17c], !P0 ;  /* 0x00005f0035007a0c */ /* 0x000fe20004761270 */
[----:B------:R-:W-:Y:S01]  /*5790*/  @P2 STG.E.U16 [R48.64], R32 ;  /* 0x0000002030002986 */ /* 0x000fe2000c101506 */
[----:B------:R-:W-:-:S02]  /*57a0*/  ISETP.LT.AND P2, PT, R52, c[0x0][0x17c], !P0 ;  /* 0x00005f0034007a0c */ /* 0x000fc40004741270 */
[-C--:B------:R-:W-:Y:S01]  /*57b0*/  LEA R82, P6, R63, R3.reuse, 0x1 ;  /* 0x000000033f527211 */ /* 0x080fe200078c08ff */
[----:B------:R-:W1:Y:S01]  /*57c0*/  LDS.128 R52, [R67+0x2000] ;  /* 0x0020000043347984 */ /* 0x000e620000000c00 */
[----:B------:R-:W-:-:S03]  /*57d0*/  LEA R86, P5, R65, R3, 0x1 ;  /* 0x0000000341567211 */ /* 0x000fc600078a08ff */
[----:B------:R-:W4:Y:S01]  /*57e0*/  LDS.128 R44, [R60+0x3000] ;  /* 0x003000003c2c7984 */ /* 0x000f220000000c00 */
[-C--:B------:R-:W-:Y:S02]  /*57f0*/  LEA.HI.X.SX32 R83, R63, R0.reuse, 0x1, P6 ;  /* 0x000000003f537211 */ /* 0x080fe400030f0eff */
[-C--:B0-----:R-:W-:Y:S01]  /*5800*/  LEA R88, P6, R66, R3.reuse, 0x1 ;  /* 0x0000000342587211 */ /* 0x081fe200078c08ff */
[----:B------:R-:W-:Y:S01]  /*5810*/  @P1 STG.E.U16 [R50.64], R28 ;  /* 0x0000001c32001986 */ /* 0x000fe2000c101506 */
[C---:B------:R-:W-:Y:S01]  /*5820*/  ISETP.LT.AND P1, PT, R62.reuse, c[0x0][0x17c], !P0 ;  /* 0x00005f003e007a0c */ /* 0x040fe20004721270 */
[----:B------:R-:W-:Y:S01]  /*5830*/  IMAD R62, R62, c[0x0][0x198], RZ ;  /* 0x000066003e3e7a24 */ /* 0x000fe200078e02ff */
[-C--:B------:R-:W-:Y:S01]  /*5840*/  LEA.HI.X.SX32 R87, R65, R0.reuse, 0x1, P5 ;  /* 0x0000000041577211 */ /* 0x080fe200028f0eff */
[----:B------:R-:W0:Y:S01]  /*5850*/  LDS.128 R48, [R183+0x3000] ;  /* 0x00300000b7307984 */ /* 0x000e220000000c00 */
[----:B------:R-:W-:Y:S02]  /*5860*/  LEA.HI.X.SX32 R89, R66, R0, 0x1, P6 ;  /* 0x0000000042597211 */ /* 0x000fe400030f0eff */
[----:B------:R-:W-:Y:S01]  /*5870*/  LOP3.LUT R64, R2, 0x16, R249, 0xfe, !PT ;  /* 0x0000001602407812 */ /* 0x000fe200078efef9 */
[----:B--2---:R2:W-:Y:S01]  /*5880*/  @P4 STG.E.U16 [R82.64], R12 ;  /* 0x0000000c52004986 */ /* 0x0045e2000c101506 */
[----:B------:R-:W-:-:S03]  /*5890*/  LEA R84, P5, R62, R3, 0x1 ;  /* 0x000000033e547211 */ /* 0x000fc600078a08ff */
[----:B------:R1:W-:Y:S01]  /*58a0*/  @P3 STG.E.U16 [R86.64], R24 ;  /* 0x0000001856003986 */ /* 0x0003e2000c101506 */
[----:B------:R-:W-:Y:S01]  /*58b0*/  LEA.HI.X.SX32 R85, R62, R0, 0x1, P5 ;  /* 0x000000003e557211 */ /* 0x000fe200028f0eff */
[C---:B------:R-:W-:Y:S02]  /*58c0*/  IMAD R171, R64.reuse, c[0x0][0x198], RZ ;  /* 0x0000660040ab7a24 */ /* 0x040fe400078e02ff */
[----:B---3--:R-:W-:Y:S01]  /*58d0*/  @P2 STG.E.U16 [R88.64], R16 ;  /* 0x0000001058002986 */ /* 0x008fe2000c101506 */
[----:B------:R-:W-:Y:S02]  /*58e0*/  ISETP.LT.AND P2, PT, R61, c[0x0][0x17c], !P0 ;  /* 0x00005f003d007a0c */ /* 0x000fe40004741270 */
[----:B------:R-:W-:Y:S01]  /*58f0*/  ISETP.LT.AND P3, PT, R64, c[0x0][0x17c], !P0 ;  /* 0x00005f0040007a0c */ /* 0x000fe20004761270 */
[----:B------:R-:W3:Y:S04]  /*5900*/  LDS.128 R60, [R185+0x3000] ;  /* 0x00300000b93c7984 */ /* 0x000ee80000000c00 */
[----:B------:R-:W0:Y:S01]  /*5910*/  LDS.128 R64, [R67+0x3000] ;  /* 0x0030000043407984 */ /* 0x000e220000000c00 */
[----:B--2---:R-:W-:-:S03]  /*5920*/  LEA R82, P4, R169, R3, 0x1 ;  /* 0x00000003a9527211 */ /* 0x004fc600078808ff */
[----:B-----5:R2:W-:Y:S01]  /*5930*/  @P1 STG.E.U16 [R84.64], R40 ;  /* 0x0000002854001986 */ /* 0x0205e2000c101506 */
[C---:B------:R-:W-:Y:S01]  /*5940*/  ISETP.LT.AND P1, PT, R93.reuse, c[0x0][0x17c], !P0 ;  /* 0x00005f005d007a0c */ /* 0x040fe20004721270 */
[----:B------:R-:W-:Y:S01]  /*5950*/  IMAD R93, R93, c[0x0][0x198], RZ ;  /* 0x000066005d5d7a24 */ /* 0x000fe200078e02ff */
[-C--:B------:R-:W-:Y:S02]  /*5960*/  LEA.HI.X.SX32 R83, R169, R0.reuse, 0x1, P4 ;  /* 0x00000000a9537211 */ /* 0x080fe400020f0eff */
[C---:B------:R-:W-:Y:S01]  /*5970*/  ISETP.LT.AND P4, PT, R92.reuse, c[0x0][0x17c], !P0 ;  /* 0x00005f005c007a0c */ /* 0x040fe20004781270 */
[----:B------:R-:W-:Y:S01]  /*5980*/  IMAD R92, R92, c[0x0][0x198], RZ ;  /* 0x000066005c5c7a24 */ /* 0x000fe200078e02ff */
[-C--:B-1----:R-:W-:Y:S02]  /*5990*/  LEA R86, P5, R171, R3.reuse, 0x1 ;  /* 0x00000003ab567211 */ /* 0x082fe400078a08ff */
[----:B--2---:R-:W-:Y:S01]  /*59a0*/  LEA R84, P6, R93, R3, 0x1 ;  /* 0x000000035d547211 */ /* 0x004fe200078c08ff */
[----:B------:R1:W-:Y:S01]  /*59b0*/  @P2 STG.E.U16 [R82.64], R56 ;  /* 0x0000003852002986 */ /* 0x0003e2000c101506 */
[----:B------:R-:W-:-:S02]  /*59c0*/  LEA.HI.X.SX32 R87, R171, R0, 0x1, P5 ;  /* 0x00000000ab577211 */ /* 0x000fc400028f0eff */
[-C--:B------:R-:W-:Y:S01]  /*59d0*/  LEA.HI.X.SX32 R85, R93, R0.reuse, 0x1, P6 ;  /* 0x000000005d557211 */ /* 0x080fe200030f0eff */
[----:B------:R-:W-:Y:S01]  /*59e0*/  IMAD R93, R90, c[0x0][0x198], RZ ;  /* 0x000066005a5d7a24 */ /* 0x000fe200078e02ff */
[CC--:B------:R-:W-:Y:S01]  /*59f0*/  LEA R88, P5, R92.reuse, R3.reuse, 0x1 ;  /* 0x000000035c587211 */ /* 0x0c0fe200078a08ff */
[----:B------:R-:W-:Y:S03]  /*5a00*/  @P3 STG.E.U16 [R86.64], R52 ;  /* 0x0000003456003986 */ /* 0x000fe6000c101506 */
[----:B------:R-:W-:Y:S01]  /*5a10*/  LEA.HI.X.SX32 R89, R92, R0, 0x1, P5 ;  /* 0x000000005c597211 */ /* 0x000fe200028f0eff */
[----:B-1----:R-:W-:Y:S01]  /*5a20*/  IMAD.MOV.U32 R82, RZ, RZ, c[0x0][0x198] ;  /* 0x00006600ff527624 */ /* 0x002fe200078e00ff */
[----:B------:R-:W-:-:S03]  /*5a30*/  LEA R92, P6, R93, R3, 0x1 ;  /* 0x000000035d5c7211 */ /* 0x000fc600078c08ff */
[C---:B------:R-:W-:Y:S01]  /*5a40*/  IMAD R159, R82.reuse, 0x20, R159 ;  /* 0x00000020529f7824 */ /* 0x040fe200078e029f */
[C---:B------:R-:W-:Y:S01]  /*5a50*/  ISETP.LT.AND P3, PT, R91.reuse, c[0x0][0x17c], !P0 ;  /* 0x00005f005b007a0c */ /* 0x040fe20004761270 */
[----:B------:R-:W-:Y:S01]  /*5a60*/  IMAD R91, R91, c[0x0][0x198], RZ ;  /* 0x000066005b5b7a24 */ /* 0x000fe200078e02ff */
[----:B----4-:R1:W-:Y:S01]  /*5a70*/  @P1 STG.E.U16 [R84.64], R44 ;  /* 0x0000002c54001986 */ /* 0x0103e2000c101506 */
[----:B------:R-:W-:Y:S01]  /*5a80*/  LEA.HI.X.SX32 R93, R93, R0, 0x1, P6 ;  /* 0x000000005d5d7211 */ /* 0x000fe200030f0eff */
[----:B------:R-:W-:Y:S01]  /*5a90*/  IMAD R83, R82, 0x2, R159 ;  /* 0x0000000252537824 */ /* 0x000fe200078e029f */
[----:B------:R-:W-:Y:S01]  /*5aa0*/  ISETP.LT.AND P1, PT, R90, c[0x0][0x17c], !P0 ;  /* 0x00005f005a007a0c */ /* 0x000fe20004721270 */
[----:B0-----:R0:W-:Y:S01]  /*5ab0*/  @P4 STG.E.U16 [R88.64], R48 ;  /* 0x0000003058004986 */ /* 0x0011e2000c101506 */
[-C--:B------:R-:W-:Y:S02]  /*5ac0*/  LEA R90, P5, R91, R3.reuse, 0x1 ;  /* 0x000000035b5a7211 */ /* 0x080fe400078a08ff */
[----:B-1----:R-:W-:-:S02]  /*5ad0*/  LEA R84, P6, R159, R3, 0x1 ;  /* 0x000000039f547211 */ /* 0x002fc400078c08ff */
[----:B------:R-:W-:Y:S02]  /*5ae0*/  ISETP.LT.AND P2, PT, R195, c[0x0][0x17c], !P0 ;  /* 0x00005f00c3007a0c */ /* 0x000fe40004741270 */
[-C--:B------:R-:W-:Y:S01]  /*5af0*/  LEA.HI.X.SX32 R85, R159, R0.reuse, 0x1, P6 ;  /* 0x000000009f557211 */ /* 0x080fe200030f0eff */
[C---:B0-----:R-:W-:Y:S01]  /*5b00*/  IMAD R89, R82.reuse, 0x2, R83 ;  /* 0x0000000252597824 */ /* 0x041fe200078e0253 */
[----:B------:R-:W-:Y:S02]  /*5b10*/  LEA R86, P6, R83, R3, 0x1 ;  /* 0x0000000353567211 */ /* 0x000fe400078c08ff */
[-C--:B------:R-:W-:Y:S02]  /*5b20*/  LEA.HI.X.SX32 R91, R91, R0.reuse, 0x1, P5 ;  /* 0x000000005b5b7211 */ /* 0x080fe400028f0eff */
[----:B------:R-:W-:Y:S01]  /*5b30*/  LEA.HI.X.SX32 R87, R83, R0, 0x1, P6 ;  /* 0x0000000053577211 */ /* 0x000fe200030f0eff */
[----:B------:R-:W-:Y:S01]  /*5b40*/  IMAD R83, R82, 0x2, R89 ;  /* 0x0000000252537824 */ /* 0x000fe200078e0259 */
[----:B------:R-:W-:-:S02]  /*5b50*/  ISETP.LT.AND P5, PT, R194, c[0x0][0x17c], !P0 ;  /* 0x00005f00c2007a0c */ /* 0x000fc400047a1270 */
[-C--:B------:R-:W-:Y:S02]  /*5b60*/  LEA R88, P6, R89, R3.reuse, 0x1 ;  /* 0x0000000359587211 */ /* 0x080fe400078c08ff */
[----:B------:R-:W-:Y:S01]  /*5b70*/  ISETP.LT.AND P4, PT, R193, c[0x0][0x17c], !P0 ;  /* 0x00005f00c1007a0c */ /* 0x000fe20004781270 */
[----:B---3--:R0:W-:Y:S01]  /*5b80*/  @P3 STG.E.U16 [R90.64], R60 ;  /* 0x0000003c5a003986 */ /* 0x0081e2000c101506 */
[----:B------:R-:W-:Y:S02]  /*5b90*/  PRMT R4, R4, 0x7632, R4 ;  /* 0x0000763204047816 */ /* 0x000fe40000000004 */
[----:B------:R-:W-:Y:S01]  /*5ba0*/  LEA.HI.X.SX32 R89, R89, R0, 0x1, P6 ;  /* 0x0000000059597211 */ /* 0x000fe200030f0eff */
[----:B------:R1:W-:Y:S01]  /*5bb0*/  @P1 STG.E.U16 [R92.64], R64 ;  /* 0x000000405c001986 */ /* 0x0003e2000c101506 */
[----:B------:R-:W-:Y:S02]  /*5bc0*/  PRMT R8, R8, 0x7632, R8 ;  /* 0x0000763208087816 */ /* 0x000fe40000000008 */
[----:B------:R-:W-:Y:S01]  /*5bd0*/  PRMT R44, R36, 0x7632, R44 ;  /* 0x00007632242c7816 */ /* 0x000fe2000000002c */
[----:B------:R2:W-:Y:S01]  /*5be0*/  @P2 STG.E.U16 [R84.64], R4 ;  /* 0x0000000454002986 */ /* 0x0005e2000c101506 */
[----:B0-----:R-:W-:Y:S01]  /*5bf0*/  LEA R90, P6, R83, R3, 0x1 ;  /* 0x00000003535a7211 */ /* 0x001fe200078c08ff */
[----:B-1----:R-:W-:-:S03]  /*5c00*/  IMAD R93, R82, 0x2, R83 ;  /* 0x00000002525d7824 */ /* 0x002fc600078e0253 */
[-C--:B------:R-:W-:Y:S02]  /*5c10*/  LEA.HI.X.SX32 R91, R83, R0.reuse, 0x1, P6 ;  /* 0x00000000535b7211 */ /* 0x080fe400030f0eff */
[----:B------:R-:W-:Y:S01]  /*5c20*/  ISETP.LT.AND P3, PT, R192, c[0x0][0x17c], !P0 ;  /* 0x00005f00c0007a0c */ /* 0x000fe20004761270 */
[----:B------:R-:W-:Y:S01]  /*5c30*/  IMAD R83, R82, 0x2, R93 ;  /* 0x0000000252537824 */ /* 0x000fe200078e025d */
[----:B--2---:R-:W-:Y:S02]  /*5c40*/  LEA R84, P6, R93, R3, 0x1 ;  /* 0x000000035d547211 */ /* 0x004fe400078c08ff */
[----:B------:R-:W-:Y:S01]  /*5c50*/  ISETP.LT.AND P1, PT, R191, c[0x0][0x17c], !P0 ;  /* 0x00005f00bf007a0c */ /* 0x000fe20004721270 */
[----:B------:R0:W-:Y:S01]  /*5c60*/  @P5 STG.E.U16 [R86.64], R8 ;  /* 0x0000000856005986 */ /* 0x0001e2000c101506 */
[----:B------:R-:W-:-:S03]  /*5c70*/  LEA.HI.X.SX32 R85, R93, R0, 0x1, P6 ;  /* 0x000000005d557211 */ /* 0x000fc600030f0eff */
[----:B------:R1:W-:Y:S01]  /*5c80*/  @P4 STG.E.U16 [R88.64], R44 ;  /* 0x0000002c58004986 */ /* 0x0003e2000c101506 */
[----:B------:R-:W-:Y:S02]  /*5c90*/  PRMT R20, R20, 0x7632, R20 ;  /* 0x0000763214147816 */ /* 0x000fe40000000014 */
[----:B------:R-:W-:Y:S02]  /*5ca0*/  PRMT R32, R32, 0x7632, R32 ;  /* 0x0000763220207816 */ /* 0x000fe40000000020 */
[----:B0-----:R-:W-:Y:S01]  /*5cb0*/  LEA R86, P6, R83, R3, 0x1 ;  /* 0x0000000353567211 */ /* 0x001fe200078c08ff */
[----:B-1----:R-:W-:-:S03]  /*5cc0*/  IMAD R89, R82, 0x2, R83 ;  /* 0x0000000252597824 */ /* 0x002fc600078e0253 */
[-C--:B------:R-:W-:Y:S02]  /*5cd0*/  LEA.HI.X.SX32 R87, R83, R0.reuse, 0x1, P6 ;  /* 0x0000000053577211 */ /* 0x080fe400030f0eff */
[----:B------:R-:W-:Y:S01]  /*5ce0*/  ISETP.LT.AND P2, PT, R190, c[0x0][0x17c], !P0 ;  /* 0x00005f00be007a0c */ /* 0x000fe20004741270 */
[----:B------:R-:W-:Y:S01]  /*5cf0*/  IMAD R83, R82, 0x2, R89 ;  /* 0x0000000252537824 */ /* 0x000fe200078e0259 */
[----:B------:R-:W-:Y:S01]  /*5d00*/  LEA R88, P6, R89, R3, 0x1 ;  /* 0x0000000359587211 */ /* 0x000fe200078c08ff */
[----:B------:R0:W-:Y:S01]  /*5d10*/  @P3 STG.E.U16 [R90.64], R20 ;  /* 0x000000145a003986 */ /* 0x0001e2000c101506 */
[----:B------:R-:W-:Y:S02]  /*5d20*/  ISETP.LT.AND P5, PT, R189, c[0x0][0x17c], !P0 ;  /* 0x00005f00bd007a0c */ /* 0x000fe400047a1270 */
[----:B------:R-:W-:Y:S01]  /*5d30*/  LEA.HI.X.SX32 R89, R89, R0, 0x1, P6 ;  /* 0x0000000059597211 */ /* 0x000fe200030f0eff */
[----:B------:R1:W-:Y:S01]  /*5d40*/  @P1 STG.E.U16 [R84.64], R32 ;  /* 0x0000002054001986 */ /* 0x0003e2000c101506 */
[----:B------:R-:W-:-:S02]  /*5d50*/  PRMT R28, R28, 0x7632, R28 ;  /* 0x000076321c1c7816 */ /* 0x000fc4000000001c */
[----:B------:R-:W-:Y:S02]  /*5d60*/  ISETP.LT.AND P4, PT, R188, c[0x0][0x17c], !P0 ;  /* 0x00005f00bc007a0c */ /* 0x000fe40004781270 */
[----:B0-----:R-:W-:Y:S01]  /*5d70*/  LEA R90, P6, R83, R3, 0x1 ;  /* 0x00000003535a7211 */ /* 0x001fe200078c08ff */
[----:B-1----:R-:W-:-:S03]  /*5d80*/  IMAD R85, R82, 0x2, R83 ;  /* 0x0000000252557824 */ /* 0x002fc600078e0253 */
[-C--:B------:R-:W-:Y:S02]  /*5d90*/  LEA.HI.X.SX32 R91, R83, R0.reuse, 0x1, P6 ;  /* 0x00000000535b7211 */ /* 0x080fe400030f0eff */
[----:B------:R-:W-:Y:S01]  /*5da0*/  ISETP.LT.AND P3, PT, R187, c[0x0][0x17c], !P0 ;  /* 0x00005f00bb007a0c */ /* 0x000fe20004761270 */
[----:B------:R-:W-:Y:S01]  /*5db0*/  IMAD R83, R82, 0x2, R85 ;  /* 0x0000000252537824 */ /* 0x000fe200078e0255 */
[C---:B------:R-:W-:Y:S01]  /*5dc0*/  LEA R84, P6, R85.reuse, R3, 0x1 ;  /* 0x0000000355547211 */ /* 0x040fe200078c08ff */
[----:B------:R0:W-:Y:S01]  /*5dd0*/  @P2 STG.E.U16 [R86.64], R28 ;  /* 0x0000001c56002986 */ /* 0x0001e2000c101506 */
[----:B------:R-:W-:Y:S01]  /*5de0*/  PRMT R44, R12, 0x7632, R44 ;  /* 0x000076320c2c7816 */ /* 0x000fe2000000002c */
[----:B------:R-:W-:Y:S01]  /*5df0*/  IMAD R93, R82, 0x2, R83 ;  /* 0x00000002525d7824 */ /* 0x000fe200078e0253 */
[----:B------:R-:W-:Y:S02]  /*5e00*/  LEA.HI.X.SX32 R85, R85, R0, 0x1, P6 ;  /* 0x0000000055557211 */ /* 0x000fe400030f0eff */
[----:B------:R-:W-:-:S02]  /*5e10*/  LOP3.LUT R186, R2, 0x32, R249, 0xfe, !PT ;  /* 0x0000003202ba7812 */ /* 0x000fc400078efef9 */
[----:B------:R-:W-:Y:S01]  /*5e20*/  LOP3.LUT R184, R2, 0x34, R249, 0xfe, !PT ;  /* 0x0000003402b87812 */ /* 0x000fe200078efef9 */
[----:B------:R1:W-:Y:S01]  /*5e30*/  @P5 STG.E.U16 [R88.64], R44 ;  /* 0x0000002c58005986 */ /* 0x0003e2000c101506 */
[----:B------:R-:W-:Y:S02]  /*5e40*/  PRMT R24, R24, 0x7632, R24 ;  /* 0x0000763218187816 */ /* 0x000fe40000000018 */
[C---:B0-----:R-:W-:Y:S02]  /*5e50*/  LEA R86, P6, R83.reuse, R3, 0x1 ;  /* 0x0000000353567211 */ /* 0x041fe400078c08ff */
[----:B------:R-:W-:Y:S02]  /*5e60*/  PRMT R16, R16, 0x7632, R16 ;  /* 0x0000763210107816 */ /* 0x000fe40000000010 */
[----:B------:R-:W-:Y:S01]  /*5e70*/  LEA.HI.X.SX32 R87, R83, R0, 0x1, P6 ;  /* 0x0000000053577211 */ /* 0x000fe200030f0eff */
[----:B------:R-:W-:Y:S01]  /*5e80*/  IMAD R83, R82, 0x2, R93 ;  /* 0x0000000252537824 */ /* 0x000fe200078e025d */
[----:B------:R-:W-:-:S02]  /*5e90*/  ISETP.LT.AND P1, PT, R186, c[0x0][0x17c], !P0 ;  /* 0x00005f00ba007a0c */ /* 0x000fc40004721270 */
[C---:B-1----:R-:W-:Y:S02]  /*5ea0*/  LEA R88, P6, R93.reuse, R3, 0x1 ;  /* 0x000000035d587211 */ /* 0x042fe400078c08ff */
[----:B------:R-:W-:Y:S01]  /*5eb0*/  ISETP.LT.AND P2, PT, R184, c[0x0][0x17c], !P0 ;  /* 0x00005f00b8007a0c */ /* 0x000fe20004741270 */
[----:B------:R0:W-:Y:S01]  /*5ec0*/  @P4 STG.E.U16 [R90.64], R24 ;  /* 0x000000185a004986 */ /* 0x0001e2000c101506 */
[----:B------:R-:W-:-:S03]  /*5ed0*/  LEA.HI.X.SX32 R89, R93, R0, 0x1, P6 ;  /* 0x000000005d597211 */ /* 0x000fc600030f0eff */
[----:B------:R1:W-:Y:S01]  /*5ee0*/  @P3 STG.E.U16 [R84.64], R16 ;  /* 0x0000001054003986 */ /* 0x0003e2000c101506 */
[----:B------:R-:W-:Y:S02]  /*5ef0*/  LOP3.LUT R182, R2, 0x36, R249, 0xfe, !PT ;  /* 0x0000003602b67812 */ /* 0x000fe400078efef9 */
[----:B------:R-:W-:Y:S02]  /*5f00*/  PRMT R40, R40, 0x7632, R40 ;  /* 0x0000763228287816 */ /* 0x000fe40000000028 */
[CC--:B0-----:R-:W-:Y:S01]  /*5f10*/  LEA R90, P6, R83.reuse, R3.reuse, 0x1 ;  /* 0x00000003535a7211 */ /* 0x0c1fe200078c08ff */
[----:B-1----:R-:W-:Y:S01]  /*5f20*/  IMAD R85, R82, 0x2, R83 ;  /* 0x0000000252557824 */ /* 0x002fe200078e0253 */
[----:B------:R-:W-:Y:S02]  /*5f30*/  PRMT R44, R56, 0x7632, R44 ;  /* 0x00007632382c7816 */ /* 0x000fe4000000002c */
[----:B------:R-:W-:Y:S01]  /*5f40*/  LEA.HI.X.SX32 R91, R83, R0, 0x1, P6 ;  /* 0x00000000535b7211 */ /* 0x000fe200030f0eff */
[----:B------:R-:W-:Y:S01]  /*5f50*/  IMAD R83, R82, 0x2, R85 ;  /* 0x0000000252537824 */ /* 0x000fe200078e0255 */
[----:B------:R-:W-:-:S02]  /*5f60*/  LEA R84, P6, R85, R3, 0x1 ;  /* 0x0000000355547211 */ /* 0x000fc400078c08ff */
[----:B------:R-:W-:Y:S01]  /*5f70*/  ISETP.LT.AND P5, PT, R182, c[0x0][0x17c], !P0 ;  /* 0x00005f00b6007a0c */ /* 0x000fe200047a1270 */
[----:B------:R0:W-:Y:S01]  /*5f80*/  @P1 STG.E.U16 [R86.64], R40 ;  /* 0x0000002856001986 */ /* 0x0001e2000c101506 */
[C-C-:B------:R-:W-:Y:S02]  /*5f90*/  LOP3.LUT R181, R2.reuse, 0x38, R249.reuse, 0xfe, !PT ;  /* 0x0000003802b57812 */ /* 0x140fe400078efef9 */
[----:B------:R-:W-:Y:S01]  /*5fa0*/  LEA.HI.X.SX32 R85, R85, R0, 0x1, P6 ;  /* 0x0000000055557211 */ /* 0x000fe200030f0eff */
[----:B------:R1:W-:Y:S01]  /*5fb0*/  @P2 STG.E.U16 [R88.64], R44 ;  /* 0x0000002c58002986 */ /* 0x0003e2000c101506 */
[----:B------:R-:W-:Y:S02]  /*5fc0*/  ISETP.LT.AND P4, PT, R181, c[0x0][0x17c], !P0 ;  /* 0x00005f00b5007a0c */ /* 0x000fe40004781270 */
[----:B------:R-:W-:Y:S02]  /*5fd0*/  LOP3.LUT R180, R2, 0x3a, R249, 0xfe, !PT ;  /* 0x0000003a02b47812 */ /* 0x000fe400078efef9 */
[----:B0-----:R-:W-:Y:S01]  /*5fe0*/  LEA R86, P6, R83, R3, 0x1 ;  /* 0x0000000353567211 */ /* 0x001fe200078c08ff */
[----:B-1----:R-:W-:Y:S01]  /*5ff0*/  IMAD R89, R82, 0x2, R83 ;  /* 0x0000000252597824 */ /* 0x002fe200078e0253 */
[----:B------:R-:W-:-:S02]  /*6000*/  PRMT R52, R52, 0x7632, R52 ;  /* 0x0000763234347816 */ /* 0x000fc40000000034 */
[-C--:B------:R-:W-:Y:S01]  /*6010*/  LEA.HI.X.SX32 R87, R83, R0.reuse, 0x1, P6 ;  /* 0x0000000053577211 */ /* 0x080fe200030f0eff */
[----:B------:R-:W-:Y:S01]  /*6020*/  IMAD R83, R82, 0x2, R89 ;  /* 0x0000000252537824 */ /* 0x000fe200078e0259 */
[C---:B------:R-:W-:Y:S02]  /*6030*/  LEA R88, P6, R89.reuse, R3, 0x1 ;  /* 0x0000000359587211 */ /* 0x040fe400078c08ff */
[----:B------:R-:W-:Y:S02]  /*6040*/  ISETP.LT.AND P3, PT, R180, c[0x0][0x17c], !P0 ;  /* 0x00005f00b4007a0c */ /* 0x000fe40004761270 */
[----:B------:R-:W-:Y:S01]  /*6050*/  LOP3.LUT R179, R2, 0x3c, R249, 0xfe, !PT ;  /* 0x0000003c02b37812 */ /* 0x000fe200078efef9 */
[----:B------:R0:W-:Y:S01]  /*6060*/  @P5 STG.E.U16 [R90.64], R52 ;  /* 0x000000345a005986 */ /* 0x0001e2000c101506 */
[----:B------:R-:W-:Y:S01]  /*6070*/  PRMT R44, R44, 0x7632, R44 ;  /* 0x000076322c2c7816 */ /* 0x000fe2000000002c */
[----:B------:R-:W-:Y:S01]  /*6080*/  IMAD R93, R82, 0x2, R83 ;  /* 0x00000002525d7824 */ /* 0x000fe200078e0253 */
[----:B------:R-:W-:-:S02]  /*6090*/  LEA.HI.X.SX32 R89, R89, R0, 0x1, P6 ;  /* 0x0000000059597211 */ /* 0x000fc400030f0eff */
[----:B------:R-:W-:Y:S02]  /*60a0*/  ISETP.LT.AND P1, PT, R179, c[0x0][0x17c], !P0 ;  /* 0x00005f00b3007a0c */ /* 0x000fe40004721270 */
[----:B------:R-:W-:Y:S01]  /*60b0*/  LOP3.LUT R178, R2, 0x3e, R249, 0xfe, !PT ;  /* 0x0000003e02b27812 */ /* 0x000fe200078efef9 */
[----:B------:R1:W-:Y:S01]  /*60c0*/  @P4 STG.E.U16 [R84.64], R44 ;  /* 0x0000002c54004986 */ /* 0x0003e2000c101506 */
[C---:B0-----:R-:W-:Y:S02]  /*60d0*/  LEA R90, P6, R83.reuse, R3, 0x1 ;  /* 0x00000003535a7211 */ /* 0x041fe400078c08ff */
[----:B------:R-:W-:Y:S02]  /*60e0*/  PRMT R48, R48, 0x7632, R48 ;  /* 0x0000763230307816 */ /* 0x000fe40000000030 */
[----:B------:R-:W-:Y:S01]  /*60f0*/  LEA.HI.X.SX32 R91, R83, R0, 0x1, P6 ;  /* 0x00000000535b7211 */ /* 0x000fe200030f0eff */
[----:B------:R-:W-:Y:S01]  /*6100*/  IMAD R83, R82, 0x2, R93 ;  /* 0x0000000252537824 */ /* 0x000fe200078e025d */
[----:B------:R-:W-:-:S02]  /*6110*/  ISETP.LT.AND P2, PT, R178, c[0x0][0x17c], !P0 ;  /* 0x00005f00b2007a0c */ /* 0x000fc40004741270 */
[CC--:B-1----:R-:W-:Y:S02]  /*6120*/  LEA R84, P6, R93.reuse, R3.reuse, 0x1 ;  /* 0x000000035d547211 */ /* 0x0c2fe400078c08ff */
[----:B------:R-:W-:Y:S01]  /*6130*/  LOP3.LUT R177, R2, 0x40, R249, 0xfe, !PT ;  /* 0x0000004002b17812 */ /* 0x000fe200078efef9 */
[----:B------:R0:W-:Y:S01]  /*6140*/  @P3 STG.E.U16 [R86.64], R48 ;  /* 0x0000003056003986 */ /* 0x0001e2000c101506 */
[----:B------:R-:W-:Y:S02]  /*6150*/  PRMT R60, R60, 0x7632, R60 ;  /* 0x000076323c3c7816 */ /* 0x000fe4000000003c */
[----:B------:R-:W-:Y:S01]  /*6160*/  LEA.HI.X.SX32 R85, R93, R0, 0x1, P6 ;  /* 0x000000005d557211 */ /* 0x000fe200030f0eff */
[----:B------:R-:W-:Y:S01]  /*6170*/  IMAD R93, R82, 0x2, R83 ;  /* 0x00000002525d7824 */ /* 0x000fe200078e0253 */
[----:B------:R-:W-:Y:S02]  /*6180*/  ISETP.LT.AND P5, PT, R177, c[0x0][0x17c], !P0 ;  /* 0x00005f00b1007a0c */ /* 0x000fe400047a1270 */
[----:B------:R-:W-:Y:S01]  /*6190*/  LOP3.LUT R176, R2, 0x42, R249, 0xfe, !PT ;  /* 0x0000004202b07812 */ /* 0x000fe200078efef9 */
[----:B------:R1:W-:Y:S01]  /*61a0*/  @P1 STG.E.U16 [R88.64], R60 ;  /* 0x0000003c58001986 */ /* 0x0003e2000c101506 */
[----:B0-----:R-:W-:-:S02]  /*61b0*/  LEA R86, P6, R83, R3, 0x1 ;  /* 0x0000000353567211 */ /* 0x001fc400078c08ff */
[----:B------:R-:W-:Y:S02]  /*61c0*/  PRMT R64, R64, 0x7632, R64 ;  /* 0x0000763240407816 */ /* 0x000fe40000000040 */
[-C--:B------:R-:W-:Y:S01]  /*61d0*/  LEA.HI.X.SX32 R87, R83, R0.reuse, 0x1, P6 ;  /* 0x0000000053577211 */ /* 0x080fe200030f0eff */
[----:B------:R-:W-:Y:S01]  /*61e0*/  IMAD R83, R82, 0x2, R93 ;  /* 0x0000000252537824 */ /* 0x000fe200078e025d */
[----:B------:R-:W-:Y:S02]  /*61f0*/  ISETP.LT.AND P4, PT, R176, c[0x0][0x17c], !P0 ;  /* 0x00005f00b0007a0c */ /* 0x000fe40004781270 */
[C---:B-1----:R-:W-:Y:S02]  /*6200*/  LEA R88, P6, R93.reuse, R3, 0x1 ;  /* 0x000000035d587211 */ /* 0x042fe400078c08ff */
[----:B------:R-:W-:Y:S01]  /*6210*/  LOP3.LUT R175, R2, 0x44, R249, 0xfe, !PT ;  /* 0x0000004402af7812 */ /* 0x000fe200078efef9 */
[----:B------:R0:W-:Y:S01]  /*6220*/  @P2 STG.E.U16 [R90.64], R64 ;  /* 0x000000405a002986 */ /* 0x0001e2000c101506 */
[----:B------:R-:W-:Y:S01]  /*6230*/  LEA.HI.X.SX32 R89, R93, R0, 0x1, P6 ;  /* 0x000000005d597211 */ /* 0x000fe200030f0eff */
[----:B------:R-:W-:Y:S01]  /*6240*/  IMAD R93, R82, 0x2, R83 ;  /* 0x00000002525d7824 */ /* 0x000fe200078e0253 */
[----:B------:R-:W-:-:S02]  /*6250*/  ISETP.LT.AND P3, PT, R175, c[0x0][0x17c], !P0 ;  /* 0x00005f00af007a0c */ /* 0x000fc40004761270 */
[----:B------:R-:W-:Y:S01]  /*6260*/  LOP3.LUT R174, R2, 0x46, R249, 0xfe, !PT ;  /* 0x0000004602ae7812 */ /* 0x000fe200078efef9 */
[----:B------:R1:W-:Y:S01]  /*6270*/  @P5 STG.E.U16 [R84.64], R5 ;  /* 0x0000000554005986 */ /* 0x0003e2000c101506 */
[CC--:B0-----:R-:W-:Y:S02]  /*6280*/  LEA R90, P6, R83.reuse, R3.reuse, 0x1 ;  /* 0x00000003535a7211 */ /* 0x0c1fe400078c08ff */
[----:B------:R-:W-:Y:S02]  /*6290*/  ISETP.LT.AND P1, PT, R174, c[0x0][0x17c], !P0 ;  /* 0x00005f00ae007a0c */ /* 0x000fe40004721270 */
[-C--:B------:R-:W-:Y:S01]  /*62a0*/  LEA.HI.X.SX32 R91, R83, R0.reuse, 0x1, P6 ;  /* 0x00000000535b7211 */ /* 0x080fe200030f0eff */
[----:B------:R-:W-:Y:S01]  /*62b0*/  IMAD R83, R82, 0x2, R93 ;  /* 0x0000000252537824 */ /* 0x000fe200078e025d */
        /* <DEDUP_REMOVED lines=53> */
[----:B------:R-:W-:Y:S01]  /*6610*/  ISETP.LT.AND P3, PT, R163, c[0x0][0x17c], !P0 ;  /* 0x00005f00a3007a0c */ /* 0x000fe20004761270 */
[----:B------:R1:W-:Y:S01]  /*6620*/  @P5 STG.E.U16 [R88.64], R57 ;  /* 0x0000003958005986 */ /* 0x0003e2000c101506 */
[----:B------:R-:W-:-:S02]  /*6630*/  LOP3.LUT R162, R2, 0x5a, R249, 0xfe, !PT ;  /* 0x0000005a02a27812 */ /* 0x000fc400078efef9 */
[----:B0-----:R-:W-:-:S04]  /*6640*/  LEA R86, P6, R83, R3, 0x1 ;  /* 0x0000000353567211 */ /* 0x001fc800078c08ff */
[-C--:B------:R-:W-:Y:S01]  /*6650*/  LEA.HI.X.SX32 R87, R83, R0.reuse, 0x1, P6 ;  /* 0x0000000053577211 */ /* 0x080fe200030f0eff */
[----:B------:R-:W-:Y:S01]  /*6660*/  IMAD R83, R82, 0x2, R93 ;  /* 0x0000000252537824 */ /* 0x000fe200078e025d */
[C---:B-1----:R-:W-:Y:S02]  /*6670*/  LEA R88, P6, R93.reuse, R3, 0x1 ;  /* 0x000000035d587211 */ /* 0x042fe400078c08ff */
[----:B------:R-:W-:Y:S01]  /*6680*/  ISETP.LT.AND P1, PT, R162, c[0x0][0x17c], !P0 ;  /* 0x00005f00a2007a0c */ /* 0x000fe20004721270 */
[----:B------:R0:W-:Y:S01]  /*6690*/  @P4 STG.E.U16 [R90.64], R53 ;  /* 0x000000355a004986 */ /* 0x0001e2000c101506 */
[----:B------:R-:W-:Y:S01]  /*66a0*/  LEA.HI.X.SX32 R89, R93, R0, 0x1, P6 ;  /* 0x000000005d597211 */ /* 0x000fe200030f0eff */
[----:B------:R-:W-:Y:S01]  /*66b0*/  IMAD R93, R82, 0x2, R83 ;  /* 0x00000002525d7824 */ /* 0x000fe200078e0253 */
[C-C-:B------:R-:W-:Y:S01]  /*66c0*/  LOP3.LUT R161, R2.reuse, 0x5c, R249.reuse, 0xfe, !PT ;  /* 0x0000005c02a17812 */ /* 0x140fe200078efef9 */
[----:B------:R1:W-:Y:S01]  /*66d0*/  @P3 STG.E.U16 [R84.64], R45 ;  /* 0x0000002d54003986 */ /* 0x0003e2000c101506 */
[----:B------:R-:W-:-:S02]  /*66e0*/  LOP3.LUT R160, R2, 0x5e, R249, 0xfe, !PT ;  /* 0x0000005e02a07812 */ /* 0x000fc400078efef9 */
[C-C-:B------:R-:W-:Y:S02]  /*66f0*/  LOP3.LUT R158, R2.reuse, 0x60, R249.reuse, 0xfe, !PT ;  /* 0x00000060029e7812 */ /* 0x140fe400078efef9 */
[CC--:B0-----:R-:W-:Y:S02]  /*6700*/  LEA R90, P6, R83.reuse, R3.reuse, 0x1 ;  /* 0x00000003535a7211 */ /* 0x0c1fe400078c08ff */
[----:B------:R-:W-:Y:S02]  /*6710*/  LOP3.LUT R157, R2, 0x62, R249, 0xfe, !PT ;  /* 0x00000062029d7812 */ /* 0x000fe400078efef9 */
[----:B------:R-:W-:Y:S01]  /*6720*/  LEA.HI.X.SX32 R91, R83, R0, 0x1, P6 ;  /* 0x00000000535b7211 */ /* 0x000fe200030f0eff */
[----:B------:R-:W-:Y:S01]  /*6730*/  IMAD R83, R82, 0x2, R93 ;  /* 0x0000000252537824 */ /* 0x000fe200078e025d */
[----:B-1----:R-:W-:Y:S02]  /*6740*/  LEA R84, P6, R93, R3, 0x1 ;  /* 0x000000035d547211 */ /* 0x002fe400078c08ff */
[----:B------:R-:W-:-:S02]  /*6750*/  LOP3.LUT R155, R2, 0x64, R249, 0xfe, !PT ;  /* 0x00000064029b7812 */ /* 0x000fc400078efef9 */
[----:B------:R-:W-:Y:S02]  /*6760*/  ISETP.LT.AND P2, PT, R161, c[0x0][0x17c], !P0 ;  /* 0x00005f00a1007a0c */ /* 0x000fe40004741270 */
[----:B------:R-:W-:Y:S01]  /*6770*/  ISETP.LT.AND P5, PT, R160, c[0x0][0x17c], !P0 ;  /* 0x00005f00a0007a0c */ /* 0x000fe200047a1270 */
[----:B------:R0:W-:Y:S01]  /*6780*/  @P1 STG.E.U16 [R86.64], R49 ;  /* 0x0000003156001986 */ /* 0x0001e2000c101506 */
[----:B------:R-:W-:Y:S02]  /*6790*/  ISETP.LT.AND P4, PT, R158, c[0x0][0x17c], !P0 ;  /* 0x00005f009e007a0c */ /* 0x000fe40004781270 */
[----:B------:R-:W-:Y:S02]  /*67a0*/  LEA.HI.X.SX32 R85, R93, R0, 0x1, P6 ;  /* 0x000000005d557211 */ /* 0x000fe400030f0eff */
[----:B------:R-:W-:Y:S01]  /*67b0*/  PRMT R13, R9, 0x7632, R13 ;  /* 0x00007632090d7816 */ /* 0x000fe2000000000d */
[----:B------:R-:W-:Y:S01]  /*67c0*/  IMAD R9, R82, 0x2, R83 ;  /* 0x0000000252097824 */ /* 0x000fe200078e0253 */
[----:B------:R-:W-:-:S02]  /*67d0*/  ISETP.LT.AND P3, PT, R157, c[0x0][0x17c], !P0 ;  /* 0x00005f009d007a0c */ /* 0x000fc40004761270 */
[-C--:B------:R-:W-:Y:S02]  /*67e0*/  LEA R4, P6, R83, R3.reuse, 0x1 ;  /* 0x0000000353047211 */ /* 0x080fe400078c08ff */
[----:B------:R-:W-:Y:S02]  /*67f0*/  ISETP.LT.AND P1, PT, R155, c[0x0][0x17c], !P0 ;  /* 0x00005f009b007a0c */ /* 0x000fe40004721270 */
[----:B------:R-:W-:Y:S02]  /*6800*/  PRMT R12, R5, 0x7632, R12 ;  /* 0x00007632050c7816 */ /* 0x000fe4000000000c */
[----:B------:R-:W-:Y:S01]  /*6810*/  LEA.HI.X.SX32 R5, R83, R0, 0x1, P6 ;  /* 0x0000000053057211 */ /* 0x000fe200030f0eff */
[----:B------:R-:W-:Y:S01]  /*6820*/  IMAD R83, R82, 0x2, R9 ;  /* 0x0000000252537824 */ /* 0x000fe200078e0209 */
[----:B------:R-:W-:Y:S01]  /*6830*/  LEA R8, P6, R9, R3, 0x1 ;  /* 0x0000000309087211 */ /* 0x000fe200078c08ff */
[----:B------:R-:W-:Y:S01]  /*6840*/  @P2 STG.E.U16 [R88.64], R61 ;  /* 0x0000003d58002986 */ /* 0x000fe2000c101506 */
[----:B------:R-:W-:-:S02]  /*6850*/  PRMT R37, R37, 0x7632, R37 ;  /* 0x0000763225257816 */ /* 0x000fc40000000025 */
[----:B------:R-:W-:Y:S01]  /*6860*/  LEA.HI.X.SX32 R9, R9, R0, 0x1, P6 ;  /* 0x0000000009097211 */ /* 0x000fe200030f0eff */
[----:B------:R-:W-:Y:S01]  /*6870*/  @P5 STG.E.U16 [R90.64], R65 ;  /* 0x000000415a005986 */ /* 0x000fe2000c101506 */
[----:B0-----:R-:W-:Y:S01]  /*6880*/  IMAD R87, R82, 0x2, R83 ;  /* 0x0000000252577824 */ /* 0x001fe200078e0253 */
[----:B------:R-:W-:Y:S02]  /*6890*/  LEA R36, P6, R83, R3, 0x1 ;  /* 0x0000000353247211 */ /* 0x000fe400078c08ff */
[C-C-:B------:R-:W-:Y:S01]  /*68a0*/  LOP3.LUT R156, R2.reuse, 0x66, R249.reuse, 0xfe, !PT ;  /* 0x00000066029c7812 */ /* 0x140fe200078efef9 */
[----:B------:R0:W-:Y:S01]  /*68b0*/  @P4 STG.E.U16 [R84.64], R12 ;  /* 0x0000000c54004986 */ /* 0x0001e2000c101506 */
[----:B------:R-:W-:-:S03]  /*68c0*/  LOP3.LUT R154, R2, 0x68, R249, 0xfe, !PT ;  /* 0x00000068029a7812 */ /* 0x000fc600078efef9 */
[----:B------:R1:W-:Y:S01]  /*68d0*/  @P3 STG.E.U16 [R4.64], R13 ;  /* 0x0000000d04003986 */ /* 0x0003e2000c101506 */
[----:B------:R-:W-:-:S03]  /*68e0*/  ISETP.LT.AND P2, PT, R156, c[0x0][0x17c], !P0 ;  /* 0x00005f009c007a0c */ /* 0x000fc60004741270 */
[----:B------:R2:W-:Y:S01]  /*68f0*/  @P1 STG.E.U16 [R8.64], R37 ;  /* 0x0000002508001986 */ /* 0x0005e2000c101506 */
[----:B------:R-:W-:Y:S02]  /*6900*/  LOP3.LUT R153, R2, 0x6a, R249, 0xfe, !PT ;  /* 0x0000006a02997812 */ /* 0x000fe400078efef9 */
[----:B------:R-:W-:Y:S02]  /*6910*/  ISETP.LT.AND P5, PT, R154, c[0x0][0x17c], !P0 ;  /* 0x00005f009a007a0c */ /* 0x000fe400047a1270 */
[----:B0-----:R-:W-:Y:S01]  /*6920*/  PRMT R12, R21, 0x7632, R12 ;  /* 0x00007632150c7816 */ /* 0x001fe2000000000c */
[C---:B-1----:R-:W-:Y:S01]  /*6930*/  IMAD R5, R82.reuse, 0x2, R87 ;  /* 0x0000000252057824 */ /* 0x042fe200078e0257 */
[----:B--2---:R-:W-:Y:S02]  /*6940*/  LEA.HI.X.SX32 R37, R83, R0, 0x1, P6 ;  /* 0x0000000053257211 */ /* 0x004fe400030f0eff */
[----:B------:R-:W-:Y:S01]  /*6950*/  LEA R20, P6, R87, R3, 0x1 ;  /* 0x0000000357147211 */ /* 0x000fe200078c08ff */
[----:B------:R-:W-:Y:S01]  /*6960*/  IMAD R9, R82, 0x2, R5 ;  /* 0x0000000252097824 */ /* 0x000fe200078e0205 */
[----:B------:R-:W-:-:S02]  /*6970*/  ISETP.LT.AND P4, PT, R153, c[0x0][0x17c], !P0 ;  /* 0x00005f0099007a0c */ /* 0x000fc40004781270 */
[-C--:B------:R-:W-:Y:S02]  /*6980*/  LEA.HI.X.SX32 R21, R87, R0.reuse, 0x1, P6 ;  /* 0x0000000057157211 */ /* 0x080fe400030f0eff */
[----:B------:R-:W-:Y:S02]  /*6990*/  LEA R4, P6, R5, R3, 0x1 ;  /* 0x0000000305047211 */ /* 0x000fe400078c08ff */
[----:B------:R-:W-:Y:S02]  /*69a0*/  LOP3.LUT R152, R2, 0x6c, R249, 0xfe, !PT ;  /* 0x0000006c02987812 */ /* 0x000fe400078efef9 */
[----:B------:R-:W-:Y:S02]  /*69b0*/  PRMT R33, R33, 0x7632, R33 ;  /* 0x0000763221217816 */ /* 0x000fe40000000021 */
[----:B------:R-:W-:Y:S02]  /*69c0*/  LEA.HI.X.SX32 R5, R5, R0, 0x1, P6 ;  /* 0x0000000005057211 */ /* 0x000fe400030f0eff */
[----:B------:R-:W-:Y:S01]  /*69d0*/  PRMT R13, R29, 0x7632, R13 ;  /* 0x000076321d0d7816 */ /* 0x000fe2000000000d */
[----:B------:R-:W-:Y:S01]  /*69e0*/  IMAD R29, R82, 0x2, R9 ;  /* 0x00000002521d7824 */ /* 0x000fe200078e0209 */
[----:B------:R-:W-:-:S02]  /*69f0*/  ISETP.LT.AND P3, PT, R152, c[0x0][0x17c], !P0 ;  /* 0x00005f0098007a0c */ /* 0x000fc40004761270 */
[C---:B------:R-:W-:Y:S01]  /*6a00*/  LEA R8, P6, R9.reuse, R3, 0x1 ;  /* 0x0000000309087211 */ /* 0x040fe200078c08ff */
[----:B------:R0:W-:Y:S01]  /*6a10*/  @P2 STG.E.U16 [R36.64], R12 ;  /* 0x0000000c24002986 */ /* 0x0001e2000c101506 */
[C-C-:B------:R-:W-:Y:S02]  /*6a20*/  LOP3.LUT R151, R2.reuse, 0x6e, R249.reuse, 0xfe, !PT ;  /* 0x0000006e02977812 */ /* 0x140fe400078efef9 */
[----:B------:R-:W-:Y:S01]  /*6a30*/  LEA.HI.X.SX32 R9, R9, R0, 0x1, P6 ;  /* 0x0000000009097211 */ /* 0x000fe200030f0eff */
[----:B------:R1:W-:Y:S01]  /*6a40*/  @P5 STG.E.U16 [R20.64], R33 ;  /* 0x0000002114005986 */ /* 0x0003e2000c101506 */
[----:B------:R-:W-:Y:S02]  /*6a50*/  LOP3.LUT R150, R2, 0x70, R249, 0xfe, !PT ;  /* 0x0000007002967812 */ /* 0x000fe400078efef9 */
[----:B------:R-:W-:Y:S01]  /*6a60*/  ISETP.LT.AND P1, PT, R151, c[0x0][0x17c], !P0 ;  /* 0x00005f0097007a0c */ /* 0x000fe20004721270 */
[----:B------:R2:W-:Y:S01]  /*6a70*/  @P4 STG.E.U16 [R4.64], R13 ;  /* 0x0000000d04004986 */ /* 0x0005e2000c101506 */
[----:B------:R-:W-:-:S02]  /*6a80*/  PRMT R16, R13, 0x7632, R16 ;  /* 0x000076320d107816 */ /* 0x000fc40000000010 */
[CC--:B0-----:R-:W-:Y:S01]  /*6a90*/  LEA R12, P6, R29.reuse, R3.reuse, 0x1 ;  /* 0x000000031d0c7211 */ /* 0x0c1fe200078c08ff */
[----:B-1----:R-:W-:Y:S01]  /*6aa0*/  IMAD R21, R82, 0x2, R29 ;  /* 0x0000000252157824 */ /* 0x002fe200078e021d */
[----:B------:R-:W-:Y:S02]  /*6ab0*/  ISETP.LT.AND P2, PT, R150, c[0x0][0x17c], !P0 ;  /* 0x00005f0096007a0c */ /* 0x000fe40004741270 */
[-C--:B--2---:R-:W-:Y:S01]  /*6ac0*/  LEA.HI.X.SX32 R13, R29, R0.reuse, 0x1, P6 ;  /* 0x000000001d0d7211 */ /* 0x084fe200030f0eff */
[----:B------:R-:W-:Y:S01]  /*6ad0*/  IMAD R5, R82, 0x2, R21 ;  /* 0x0000000252057824 */ /* 0x000fe200078e0215 */
[----:B------:R-:W-:Y:S01]  /*6ae0*/  LEA R20, P6, R21, R3, 0x1 ;  /* 0x0000000315147211 */ /* 0x000fe200078c08ff */
[----:B------:R0:W-:Y:S01]  /*6af0*/  @P3 STG.E.U16 [R8.64], R16 ;  /* 0x0000001008003986 */ /* 0x0001e2000c101506 */
[----:B------:R-:W-:Y:S02]  /*6b00*/  PRMT R25, R25, 0x7632, R25 ;  /* 0x0000763219197816 */ /* 0x000fe40000000019 */
[----:B------:R-:W-:-:S02]  /*6b10*/  LEA.HI.X.SX32 R21, R21, R0, 0x1, P6 ;  /* 0x0000000015157211 */ /* 0x000fc400030f0eff */
[----:B------:R-:W-:Y:S02]  /*6b20*/  LEA R4, P6, R5, R3, 0x1 ;  /* 0x0000000305047211 */ /* 0x000fe400078c08ff */
[C-C-:B------:R-:W-:Y:S02]  /*6b30*/  LOP3.LUT R149, R2.reuse, 0x72, R249.reuse, 0xfe, !PT ;  /* 0x0000007202957812 */ /* 0x140fe400078efef9 */
[----:B------:R-:W-:Y:S02]  /*6b40*/  LOP3.LUT R148, R2, 0x74, R249, 0xfe, !PT ;  /* 0x0000007402947812 */ /* 0x000fe400078efef9 */
[----:B0-----:R-:W-:Y:S01]  /*6b50*/  PRMT R9, R17, 0x7632, R9 ;  /* 0x0000763211097816 */ /* 0x001fe20000000009 */
[----:B------:R-:W-:Y:S01]  /*6b60*/  IMAD R17, R82, 0x2, R5 ;  /* 0x0000000252117824 */ /* 0x000fe200078e0205 */
[----:B------:R0:W-:Y:S01]  /*6b70*/  @P1 STG.E.U16 [R12.64], R25 ;  /* 0x000000190c001986 */ /* 0x0001e2000c101506 */
[----:B------:R-:W-:Y:S02]  /*6b80*/  LEA.HI.X.SX32 R5, R5, R0, 0x1, P6 ;  /* 0x0000000005057211 */ /* 0x000fe400030f0eff */
[----:B------:R-:W-:-:S02]  /*6b90*/  ISETP.LT.AND P5, PT, R149, c[0x0][0x17c], !P0 ;  /* 0x00005f0095007a0c */ /* 0x000fc400047a1270 */
[----:B------:R-:W-:Y:S02]  /*6ba0*/  LEA R8, P6, R17, R3, 0x1 ;  /* 0x0000000311087211 */ /* 0x000fe400078c08ff */
[----:B------:R-:W-:Y:S01]  /*6bb0*/  ISETP.LT.AND P4, PT, R148, c[0x0][0x17c], !P0 ;  /* 0x00005f0094007a0c */ /* 0x000fe20004781270 */
[----:B------:R1:W-:Y:S01]  /*6bc0*/  @P2 STG.E.U16 [R20.64], R9 ;  /* 0x0000000914002986 */ /* 0x0003e2000c101506 */
[----:B------:R-:W-:Y:S01]  /*6bd0*/  LOP3.LUT R147, R2, 0x76, R249, 0xfe, !PT ;  /* 0x0000007602937812 */ /* 0x000fe200078efef9 */
[----:B0-----:R-:W-:-:S03]  /*6be0*/  IMAD R13, R82, 0x2, R17 ;  /* 0x00000002520d7824 */ /* 0x001fc600078e0211 */
[----:B------:R-:W-:Y:S02]  /*6bf0*/  ISETP.LT.AND P3, PT, R147, c[0x0][0x17c], !P0 ;  /* 0x00005f0093007a0c */ /* 0x000fe40004761270 */
[----:B------:R-:W-:Y:S02]  /*6c00*/  PRMT R41, R41, 0x7632, R41 ;  /* 0x0000763229297816 */ /* 0x000fe40000000029 */
[-C--:B-1----:R-:W-:Y:S01]  /*6c10*/  LEA.HI.X.SX32 R9, R17, R0.reuse, 0x1, P6 ;  /* 0x0000000011097211 */ /* 0x082fe200030f0eff */
[C---:B------:R-:W-:Y:S01]  /*6c20*/  IMAD R17, R82.reuse, 0x2, R13 ;  /* 0x0000000252117824 */ /* 0x040fe200078e020d */
[----:B------:R-:W-:Y:S02]  /*6c30*/  LEA R12, P6, R13, R3, 0x1 ;  /* 0x000000030d0c7211 */ /* 0x000fe400078c08ff */
[----:B------:R-:W-:Y:S01]  /*6c40*/  PRMT R57, R57, 0x7632, R57 ;  /* 0x0000763239397816 */ /* 0x000fe20000000039 */
[----:B------:R-:W-:Y:S01]  /*6c50*/  IMAD R21, R82, 0x2, R17 ;  /* 0x0000000252157824 */ /* 0x000fe200078e0211 */
[----:B------:R-:W-:-:S02]  /*6c60*/  LEA.HI.X.SX32 R13, R13, R0, 0x1, P6 ;  /* 0x000000000d0d7211 */ /* 0x000fc400030f0eff */
[----:B------:R-:W-:Y:S02]  /*6c70*/  LEA R16, P6, R17, R3, 0x1 ;  /* 0x0000000311107211 */ /* 0x000fe400078c08ff */
[C-C-:B------:R-:W-:Y:S01]  /*6c80*/  LOP3.LUT R146, R2.reuse, 0x78, R249.reuse, 0xfe, !PT ;  /* 0x0000007802927812 */ /* 0x140fe200078efef9 */
[----:B------:R0:W-:Y:S01]  /*6c90*/  @P5 STG.E.U16 [R4.64], R41 ;  /* 0x0000002904005986 */ /* 0x0001e2000c101506 */
[----:B------:R-:W-:Y:S02]  /*6ca0*/  LOP3.LUT R145, R2, 0x7a, R249, 0xfe, !PT ;  /* 0x0000007a02917812 */ /* 0x000fe400078efef9 */
[----:B------:R-:W-:Y:S01]  /*6cb0*/  PRMT R53, R53, 0x7632, R53 ;  /* 0x0000763235357816 */ /* 0x000fe20000000035 */
[----:B------:R1:W-:Y:S01]  /*6cc0*/  @P4 STG.E.U16 [R8.64], R57 ;  /* 0x0000003908004986 */ /* 0x0003e2000c101506 */
[----:B------:R-:W-:Y:S02]  /*6cd0*/  LEA.HI.X.SX32 R17, R17, R0, 0x1, P6 ;  /* 0x0000000011117211 */ /* 0x000fe400030f0eff */
[----:B------:R-:W-:-:S02]  /*6ce0*/  ISETP.LT.AND P1, PT, R146, c[0x0][0x17c], !P0 ;  /* 0x00005f0092007a0c */ /* 0x000fc40004721270 */
[----:B------:R-:W-:Y:S02]  /*6cf0*/  ISETP.LT.AND P2, PT, R145, c[0x0][0x17c], !P0 ;  /* 0x00005f0091007a0c */ /* 0x000fe40004741270 */
[CC--:B0-----:R-:W-:Y:S01]  /*6d00*/  LEA R4, P6, R21.reuse, R3.reuse, 0x1 ;  /* 0x0000000315047211 */ /* 0x0c1fe200078c08ff */
[----:B-1----:R-:W-:Y:S01]  /*6d10*/  IMAD R9, R82, 0x2, R21 ;  /* 0x0000000252097824 */ /* 0x002fe200078e0215 */
[----:B------:R0:W-:Y:S02]  /*6d20*/  @P3 STG.E.U16 [R12.64], R53 ;  /* 0x000000350c003986 */ /* 0x0001e4000c101506 */
[----:B------:R-:W-:Y:S02]  /*6d30*/  LEA.HI.X.SX32 R5, R21, R0, 0x1, P6 ;  /* 0x0000000015057211 */ /* 0x000fe400030f0eff */
[----:B------:R-:W-:Y:S02]  /*6d40*/  LEA R8, P6, R9, R3, 0x1 ;  /* 0x0000000309087211 */ /* 0x000fe400078c08ff */
[----:B------:R-:W-:-:S02]  /*6d50*/  LOP3.LUT R144, R2, 0x7c, R249, 0xfe, !PT ;  /* 0x0000007c02907812 */ /* 0x000fc400078efef9 */
[----:B------:R-:W-:Y:S01]  /*6d60*/  PRMT R45, R45, 0x7632, R45 ;  /* 0x000076322d2d7816 */ /* 0x000fe2000000002d */
[C---:B0-----:R-:W-:Y:S01]  /*6d70*/  IMAD R13, R82.reuse, 0x2, R9 ;  /* 0x00000002520d7824 */ /* 0x041fe200078e0209 */
[----:B------:R-:W-:Y:S02]  /*6d80*/  PRMT R49, R49, 0x7632, R49 ;  /* 0x0000763231317816 */ /* 0x000fe40000000031 */
[----:B------:R-:W-:Y:S01]  /*6d90*/  LEA.HI.X.SX32 R9, R9, R0, 0x1, P6 ;  /* 0x0000000009097211 */ /* 0x000fe200030f0eff */
[----:B------:R-:W-:Y:S01]  /*6da0*/  IMAD R21, R82, 0x2, R13 ;  /* 0x0000000252157824 */ /* 0x000fe200078e020d */
[----:B------:R-:W-:Y:S02]  /*6db0*/  LEA R12, P6, R13, R3, 0x1 ;  /* 0x000000030d0c7211 */ /* 0x000fe400078c08ff */
[----:B------:R-:W-:Y:S01]  /*6dc0*/  ISETP.LT.AND P5, PT, R144, c[0x0][0x17c], !P0 ;  /* 0x00005f0090007a0c */ /* 0x000fe200047a1270 */
[----:B------:R0:W-:Y:S01]  /*6dd0*/  @P1 STG.E.U16 [R16.64], R45 ;  /* 0x0000002d10001986 */ /* 0x0001e2000c101506 */
[----:B------:R-:W-:-:S02]  /*6de0*/  LOP3.LUT R143, R2, 0x7e, R249, 0xfe, !PT ;  /* 0x0000007e028f7812 */ /* 0x000fc400078efef9 */
[-C--:B------:R-:W-:Y:S01]  /*6df0*/  LEA.HI.X.SX32 R13, R13, R0.reuse, 0x1, P6 ;  /* 0x000000000d0d7211 */ /* 0x080fe200030f0eff */
[----:B------:R1:W-:Y:S01]  /*6e00*/  @P2 STG.E.U16 [R4.64], R49 ;  /* 0x0000003104002986 */ /* 0x0003e2000c101506 */
[----:B------:R-:W-:Y:S02]  /*6e10*/  ISETP.LT.AND P4, PT, R143, c[0x0][0x17c], !P0 ;  /* 0x00005f008f007a0c */ /* 0x000fe40004781270 */
[----:B------:R-:W-:Y:S02]  /*6e20*/  LOP3.LUT R142, R2, 0x80, R249, 0xfe, !PT ;  /* 0x00000080028e7812 */ /* 0x000fe400078efef9 */
[-C--:B0-----:R-:W-:Y:S01]  /*6e30*/  LEA R16, P6, R21, R3.reuse, 0x1 ;  /* 0x0000000315107211 */ /* 0x081fe200078c08ff */
[C---:B-1----:R-:W-:Y:S01]  /*6e40*/  IMAD R5, R82.reuse, 0x2, R21 ;  /* 0x0000000252057824 */ /* 0x042fe200078e0215 */
[----:B------:R-:W-:Y:S02]  /*6e50*/  PRMT R61, R61, 0x7632, R61 ;  /* 0x000076323d3d7816 */ /* 0x000fe4000000003d */
[----:B------:R-:W-:Y:S01]  /*6e60*/  LEA.HI.X.SX32 R17, R21, R0, 0x1, P6 ;  /* 0x0000000015117211 */ /* 0x000fe200030f0eff */
[----:B------:R-:W-:Y:S01]  /*6e70*/  IMAD R21, R82, 0x2, R5 ;  /* 0x0000000252157824 */ /* 0x000fe200078e0205 */
[----:B------:R-:W-:-:S02]  /*6e80*/  LEA R4, P6, R5, R3, 0x1 ;  /* 0x0000000305047211 */ /* 0x000fc400078c08ff */
[----:B------:R-:W-:Y:S02]  /*6e90*/  ISETP.LT.AND P3, PT, R142, c[0x0][0x17c], !P0 ;  /* 0x00005f008e007a0c */ /* 0x000fe40004761270 */
[----:B------:R-:W-:Y:S01]  /*6ea0*/  LOP3.LUT R141, R2, 0x82, R249, 0xfe, !PT ;  /* 0x00000082028d7812 */ /* 0x000fe200078efef9 */
[----:B------:R0:W-:Y:S01]  /*6eb0*/  @P5 STG.E.U16 [R8.64], R61 ;  /* 0x0000003d08005986 */ /* 0x0001e2000c101506 */
[----:B------:R-:W-:Y:S01]  /*6ec0*/  PRMT R65, R65, 0x7632, R65 ;  /* 0x0000763241417816 */ /* 0x000fe20000000041 */
[----:B------:R-:W-:Y:S01]  /*6ed0*/  IMAD R25, R82, 0x2, R21 ;  /* 0x0000000252197824 */ /* 0x000fe200078e0215 */
[----:B------:R-:W-:Y:S02]  /*6ee0*/  LEA.HI.X.SX32 R5, R5, R0, 0x1, P6 ;  /* 0x0000000005057211 */ /* 0x000fe400030f0eff */
[----:B------:R-:W-:Y:S02]  /*6ef0*/  ISETP.LT.AND P1, PT, R141, c[0x0][0x17c], !P0 ;  /* 0x00005f008d007a0c */ /* 0x000fe40004721270 */
[----:B------:R-:W-:Y:S01]  /*6f00*/  LOP3.LUT R140, R2, 0x84, R249, 0xfe, !PT ;  /* 0x00000084028c7812 */ /* 0x000fe200078efef9 */
[----:B------:R1:W-:Y:S01]  /*6f10*/  @P4 STG.E.U16 [R12.64], R65 ;  /* 0x000000410c004986 */ /* 0x0003e2000c101506 */
[----:B0-----:R-:W-:-:S02]  /*6f20*/  LEA R8, P6, R21, R3, 0x1 ;  /* 0x0000000315087211 */ /* 0x001fc400078c08ff */
[----:B------:R-:W-:Y:S02]  /*6f30*/  ISETP.LT.AND P2, PT, R140, c[0x0][0x17c], !P0 ;  /* 0x00005f008c007a0c */ /* 0x000fe40004741270 */
[-C--:B------:R-:W-:Y:S01]  /*6f40*/  LEA.HI.X.SX32 R9, R21, R0.reuse, 0x1, P6 ;  /* 0x0000000015097211 */ /* 0x080fe200030f0eff */
[----:B------:R-:W-:Y:S01]  /*6f50*/  IMAD R21, R82, 0x2, R25 ;  /* 0x0000000252157824 */ /* 0x000fe200078e0219 */
[----:B------:R-:W-:Y:S02]  /*6f60*/  LOP3.LUT R139, R2, 0x86, R249, 0xfe, !PT ;  /* 0x00000086028b7812 */ /* 0x000fe400078efef9 */
[-C--:B-1----:R-:W-:Y:S01]  /*6f70*/  LEA R12, P6, R25, R3.reuse, 0x1 ;  /* 0x00000003190c7211 */ /* 0x082fe200078c08ff */
[----:B------:R0:W-:Y:S01]  /*6f80*/  @P3 STG.E.U16 [R16.64], R6 ;  /* 0x0000000610003986 */ /* 0x0001e2000c101506 */
[----:B------:R-:W-:Y:S02]  /*6f90*/  ISETP.LT.AND P5, PT, R139, c[0x0][0x17c], !P0 ;  /* 0x00005f008b007a0c */ /* 0x000fe400047a1270 */
[----:B------:R-:W-:Y:S01]  /*6fa0*/  LEA.HI.X.SX32 R13, R25, R0, 0x1, P6 ;  /* 0x00000000190d7211 */ /* 0x000fe200030f0eff */
[----:B------:R-:W-:Y:S01]  /*6fb0*/  IMAD R25, R82, 0x2, R21 ;  /* 0x0000000252197824 */ /* 0x000fe200078e0215 */
[----:B------:R-:W-:Y:S01]  /*6fc0*/  LOP3.LUT R138, R2, 0x88, R249, 0xfe, !PT ;  /* 0x00000088028a7812 */ /* 0x000fe200078efef9 */
[----:B------:R1:W-:Y:S01]  /*6fd0*/  @P1 STG.E.U16 [R4.64], R10 ;  /* 0x0000000a04001986 */ /* 0x0003e2000c101506 */
[----:B0-----:R-:W-:-:S02]  /*6fe0*/  LEA R16, P6, R21, R3, 0x1 ;  /* 0x0000000315107211 */ /* 0x001fc400078c08ff */
        /* <DEDUP_REMOVED lines=56> */
[----:B------:R-:W-:-:S02]  /*7370*/  LOP3.LUT R128, R2, 0x9c, R249, 0xfe, !PT ;  /* 0x0000009c02807812 */ /* 0x000fc400078efef9 */
[----:B------:R-:W-:Y:S02]  /*7380*/  ISETP.LT.AND P5, PT, R129, c[0x0][0x17c], !P0 ;  /* 0x00005f0081007a0c */ /* 0x000fe400047a1270 */
[----:B------:R-:W-:Y:S01]  /*7390*/  LOP3.LUT R127, R2, 0x9e, R249, 0xfe, !PT ;  /* 0x0000009e027f7812 */ /* 0x000fe200078efef9 */
[----:B------:R1:W-:Y:S01]  /*73a0*/  @P1 STG.E.U16 [R12.64], R54 ;  /* 0x000000360c001986 */ /* 0x0003e2000c101506 */
[C---:B0-----:R-:W-:Y:S02]  /*73b0*/  LEA R8, P6, R21.reuse, R3, 0x1 ;  /* 0x0000000315087211 */ /* 0x041fe400078c08ff */
[----:B------:R-:W-:Y:S02]  /*73c0*/  ISETP.LT.AND P4, PT, R128, c[0x0][0x17c], !P0 ;  /* 0x00005f0080007a0c */ /* 0x000fe40004781270 */
[----:B------:R-:W-:Y:S01]  /*73d0*/  LEA.HI.X.SX32 R9, R21, R0, 0x1, P6 ;  /* 0x0000000015097211 */ /* 0x000fe200030f0eff */
[----:B------:R-:W-:Y:S01]  /*73e0*/  IMAD R21, R82, 0x2, R25 ;  /* 0x0000000252157824 */ /* 0x000fe200078e0219 */
[----:B------:R-:W-:-:S02]  /*73f0*/  ISETP.LT.AND P3, PT, R127, c[0x0][0x17c], !P0 ;  /* 0x00005f007f007a0c */ /* 0x000fc40004761270 */
[CC--:B-1----:R-:W-:Y:S01]  /*7400*/  LEA R12, P6, R25.reuse, R3.reuse, 0x1 ;  /* 0x00000003190c7211 */ /* 0x0c2fe200078c08ff */
[----:B------:R0:W-:Y:S01]  /*7410*/  @P2 STG.E.U16 [R16.64], R46 ;  /* 0x0000002e10002986 */ /* 0x0001e2000c101506 */
[----:B------:R-:W-:Y:S02]  /*7420*/  LOP3.LUT R126, R2, 0xa0, R249, 0xfe, !PT ;  /* 0x000000a0027e7812 */ /* 0x000fe400078efef9 */
[----:B------:R-:W-:Y:S01]  /*7430*/  LEA.HI.X.SX32 R13, R25, R0, 0x1, P6 ;  /* 0x00000000190d7211 */ /* 0x000fe200030f0eff */
[----:B------:R-:W-:Y:S01]  /*7440*/  IMAD R25, R82, 0x2, R21 ;  /* 0x0000000252197824 */ /* 0x000fe200078e0215 */
[----:B------:R-:W-:Y:S01]  /*7450*/  LOP3.LUT R125, R2, 0xa2, R249, 0xfe, !PT ;  /* 0x000000a2027d7812 */ /* 0x000fe200078efef9 */
[----:B------:R1:W-:Y:S01]  /*7460*/  @P5 STG.E.U16 [R4.64], R50 ;  /* 0x0000003204005986 */ /* 0x0003e2000c101506 */
[----:B------:R-:W-:Y:S02]  /*7470*/  ISETP.LT.AND P1, PT, R126, c[0x0][0x17c], !P0 ;  /* 0x00005f007e007a0c */ /* 0x000fe40004721270 */
[----:B0-----:R-:W-:-:S02]  /*7480*/  LEA R16, P6, R21, R3, 0x1 ;  /* 0x0000000315107211 */ /* 0x001fc400078c08ff */
[----:B------:R-:W-:Y:S02]  /*7490*/  ISETP.LT.AND P2, PT, R125, c[0x0][0x17c], !P0 ;  /* 0x00005f007d007a0c */ /* 0x000fe40004741270 */
[-C--:B------:R-:W-:Y:S01]  /*74a0*/  LEA.HI.X.SX32 R17, R21, R0.reuse, 0x1, P6 ;  /* 0x0000000015117211 */ /* 0x080fe200030f0eff */
[----:B------:R-:W-:Y:S01]  /*74b0*/  IMAD R21, R82, 0x2, R25 ;  /* 0x0000000252157824 */ /* 0x000fe200078e0219 */
[C---:B-1----:R-:W-:Y:S01]  /*74c0*/  LEA R4, P6, R25.reuse, R3, 0x1 ;  /* 0x0000000319047211 */ /* 0x042fe200078c08ff */
[----:B------:R0:W-:Y:S01]  /*74d0*/  @P4 STG.E.U16 [R8.64], R62 ;  /* 0x0000003e08004986 */ /* 0x0001e2000c101506 */
[----:B------:R-:W-:Y:S02]  /*74e0*/  LOP3.LUT R122, R2, 0xa4, R249, 0xfe, !PT ;  /* 0x000000a4027a7812 */ /* 0x000fe400078efef9 */
[----:B------:R-:W-:Y:S01]  /*74f0*/  LEA.HI.X.SX32 R5, R25, R0, 0x1, P6 ;  /* 0x0000000019057211 */ /* 0x000fe200030f0eff */
[----:B------:R1:W-:Y:S01]  /*7500*/  @P3 STG.E.U16 [R12.64], R66 ;  /* 0x000000420c003986 */ /* 0x0003e2000c101506 */
[----:B------:R-:W-:-:S02]  /*7510*/  ISETP.LT.AND P5, PT, R122, c[0x0][0x17c], !P0 ;  /* 0x00005f007a007a0c */ /* 0x000fc400047a1270 */
[----:B------:R-:W-:Y:S02]  /*7520*/  PRMT R6, R6, 0x7632, R6 ;  /* 0x0000763206067816 */ /* 0x000fe40000000006 */
[CC--:B0-----:R-:W-:Y:S01]  /*7530*/  LEA R8, P6, R21.reuse, R3.reuse, 0x1 ;  /* 0x0000000315087211 */ /* 0x0c1fe200078c08ff */
[----:B-1----:R-:W-:Y:S01]  /*7540*/  IMAD R13, R82, 0x2, R21 ;  /* 0x00000002520d7824 */ /* 0x002fe200078e0215 */
[----:B------:R-:W-:Y:S02]  /*7550*/  PRMT R10, R10, 0x7632, R10 ;  /* 0x000076320a0a7816 */ /* 0x000fe4000000000a */
[----:B------:R-:W-:Y:S01]  /*7560*/  LEA.HI.X.SX32 R9, R21, R0, 0x1, P6 ;  /* 0x0000000015097211 */ /* 0x000fe200030f0eff */
[----:B------:R-:W-:Y:S01]  /*7570*/  IMAD R21, R82, 0x2, R13 ;  /* 0x0000000252157824 */ /* 0x000fe200078e020d */
[----:B------:R-:W-:Y:S02]  /*7580*/  LEA R12, P6, R13, R3, 0x1 ;  /* 0x000000030d0c7211 */ /* 0x000fe400078c08ff */
[C-C-:B------:R-:W-:Y:S01]  /*7590*/  LOP3.LUT R124, R2.reuse, 0xa6, R249.reuse, 0xfe, !PT ;  /* 0x000000a6027c7812 */ /* 0x140fe200078efef9 */
[----:B------:R0:W-:Y:S01]  /*75a0*/  @P1 STG.E.U16 [R16.64], R6 ;  /* 0x0000000610001986 */ /* 0x0001e2000c101506 */
[----:B------:R-:W-:-:S02]  /*75b0*/  LOP3.LUT R120, R2, 0xa8, R249, 0xfe, !PT ;  /* 0x000000a802787812 */ /* 0x000fc400078efef9 */
[----:B------:R-:W-:Y:S01]  /*75c0*/  PRMT R38, R38, 0x7632, R38 ;  /* 0x0000763226267816 */ /* 0x000fe20000000026 */
[----:B------:R1:W-:Y:S01]  /*75d0*/  @P2 STG.E.U16 [R4.64], R10 ;  /* 0x0000000a04002986 */ /* 0x0003e2000c101506 */
[-C--:B------:R-:W-:Y:S02]  /*75e0*/  LEA.HI.X.SX32 R13, R13, R0.reuse, 0x1, P6 ;  /* 0x000000000d0d7211 */ /* 0x080fe400030f0eff */
[----:B------:R-:W-:Y:S02]  /*75f0*/  ISETP.LT.AND P4, PT, R124, c[0x0][0x17c], !P0 ;  /* 0x00005f007c007a0c */ /* 0x000fe40004781270 */
[----:B------:R-:W-:Y:S02]  /*7600*/  ISETP.LT.AND P3, PT, R120, c[0x0][0x17c], !P0 ;  /* 0x00005f0078007a0c */ /* 0x000fe40004761270 */
[C---:B0-----:R-:W-:Y:S02]  /*7610*/  LEA R16, P6, R21.reuse, R3, 0x1 ;  /* 0x0000000315107211 */ /* 0x041fe400078c08ff */
[----:B------:R-:W-:Y:S01]  /*7620*/  LOP3.LUT R123, R2, 0xaa, R249, 0xfe, !PT ;  /* 0x000000aa027b7812 */ /* 0x000fe200078efef9 */
[----:B-1----:R-:W-:Y:S01]  /*7630*/  IMAD R5, R82, 0x2, R21 ;  /* 0x0000000252057824 */ /* 0x002fe200078e0215 */
[----:B------:R0:W-:Y:S01]  /*7640*/  @P5 STG.E.U16 [R8.64], R38 ;  /* 0x0000002608005986 */ /* 0x0001e2000c101506 */
[----:B------:R-:W-:-:S02]  /*7650*/  LEA.HI.X.SX32 R17, R21, R0, 0x1, P6 ;  /* 0x0000000015117211 */ /* 0x000fc400030f0eff */
[----:B------:R-:W-:Y:S02]  /*7660*/  ISETP.LT.AND P1, PT, R123, c[0x0][0x17c], !P0 ;  /* 0x00005f007b007a0c */ /* 0x000fe40004721270 */
[CC--:B------:R-:W-:Y:S02]  /*7670*/  LEA R4, P6, R5.reuse, R3.reuse, 0x1 ;  /* 0x0000000305047211 */ /* 0x0c0fe400078c08ff */
[----:B------:R-:W-:Y:S01]  /*7680*/  PRMT R6, R22, 0x7632, R6 ;  /* 0x0000763216067816 */ /* 0x000fe20000000006 */
[----:B0-----:R-:W-:Y:S01]  /*7690*/  IMAD R9, R82, 0x2, R5 ;  /* 0x0000000252097824 */ /* 0x001fe200078e0205 */
[----:B------:R-:W-:Y:S02]  /*76a0*/  PRMT R34, R34, 0x7632, R34 ;  /* 0x0000763222227816 */ /* 0x000fe40000000022 */
[----:B------:R-:W-:Y:S01]  /*76b0*/  LEA.HI.X.SX32 R5, R5, R0, 0x1, P6 ;  /* 0x0000000005057211 */ /* 0x000fe200030f0eff */
[----:B------:R-:W-:Y:S01]  /*76c0*/  IMAD R21, R82, 0x2, R9 ;  /* 0x0000000252157824 */ /* 0x000fe200078e0209 */
[----:B------:R-:W-:-:S02]  /*76d0*/  LEA R8, P6, R9, R3, 0x1 ;  /* 0x0000000309087211 */ /* 0x000fc400078c08ff */
[C-C-:B------:R-:W-:Y:S01]  /*76e0*/  LOP3.LUT R117, R2.reuse, 0xac, R249.reuse, 0xfe, !PT ;  /* 0x000000ac02757812 */ /* 0x140fe200078efef9 */
[----:B------:R0:W-:Y:S01]  /*76f0*/  @P4 STG.E.U16 [R12.64], R6 ;  /* 0x000000060c004986 */ /* 0x0001e2000c101506 */
[----:B------:R-:W-:Y:S02]  /*7700*/  LOP3.LUT R121, R2, 0xae, R249, 0xfe, !PT ;  /* 0x000000ae02797812 */ /* 0x000fe400078efef9 */
[----:B------:R-:W-:Y:S01]  /*7710*/  PRMT R30, R30, 0x7632, R30 ;  /* 0x000076321e1e7816 */ /* 0x000fe2000000001e */
[----:B------:R1:W-:Y:S01]  /*7720*/  @P3 STG.E.U16 [R16.64], R34 ;  /* 0x0000002210003986 */ /* 0x0003e2000c101506 */
[----:B------:R-:W-:Y:S02]  /*7730*/  LEA.HI.X.SX32 R9, R9, R0, 0x1, P6 ;  /* 0x0000000009097211 */ /* 0x000fe400030f0eff */
[----:B------:R-:W-:Y:S02]  /*7740*/  ISETP.LT.AND P2, PT, R117, c[0x0][0x17c], !P0 ;  /* 0x00005f0075007a0c */ /* 0x000fe40004741270 */
[----:B------:R-:W-:-:S02]  /*7750*/  ISETP.LT.AND P5, PT, R121, c[0x0][0x17c], !P0 ;  /* 0x00005f0079007a0c */ /* 0x000fc400047a1270 */
[CC--:B0-----:R-:W-:Y:S02]  /*7760*/  LEA R12, P6, R21.reuse, R3.reuse, 0x1 ;  /* 0x00000003150c7211 */ /* 0x0c1fe400078c08ff */
[----:B------:R-:W-:Y:S01]  /*7770*/  LOP3.LUT R119, R2, 0xb0, R249, 0xfe, !PT ;  /* 0x000000b002777812 */ /* 0x000fe200078efef9 */
[----:B-1----:R-:W-:Y:S01]  /*7780*/  IMAD R17, R82, 0x2, R21 ;  /* 0x0000000252117824 */ /* 0x002fe200078e0215 */
[----:B------:R0:W-:Y:S01]  /*7790*/  @P1 STG.E.U16 [R4.64], R30 ;  /* 0x0000001e04001986 */ /* 0x0001e2000c101506 */
[----:B------:R-:W-:Y:S02]  /*77a0*/  LEA.HI.X.SX32 R13, R21, R0, 0x1, P6 ;  /* 0x00000000150d7211 */ /* 0x000fe400030f0eff */
[----:B------:R-:W-:Y:S02]  /*77b0*/  ISETP.LT.AND P4, PT, R119, c[0x0][0x17c], !P0 ;  /* 0x00005f0077007a0c */ /* 0x000fe40004781270 */
[----:B------:R-:W-:Y:S02]  /*77c0*/  LEA R16, P6, R17, R3, 0x1 ;  /* 0x0000000311107211 */ /* 0x000fe400078c08ff */
[----:B------:R-:W-:Y:S01]  /*77d0*/  PRMT R14, R14, 0x7632, R14 ;  /* 0x000076320e0e7816 */ /* 0x000fe2000000000e */
[----:B0-----:R-:W-:Y:S01]  /*77e0*/  IMAD R5, R82, 0x2, R17 ;  /* 0x0000000252057824 */ /* 0x001fe200078e0211 */
[----:B------:R-:W-:-:S02]  /*77f0*/  PRMT R6, R26, 0x7632, R6 ;  /* 0x000076321a067816 */ /* 0x000fc40000000006 */
[-C--:B------:R-:W-:Y:S01]  /*7800*/  LEA.HI.X.SX32 R17, R17, R0.reuse, 0x1, P6 ;  /* 0x0000000011117211 */ /* 0x080fe200030f0eff */
[----:B------:R-:W-:Y:S01]  /*7810*/  IMAD R21, R82, 0x2, R5 ;  /* 0x0000000252157824 */ /* 0x000fe200078e0205 */
[C---:B------:R-:W-:Y:S02]  /*7820*/  LEA R4, P6, R5.reuse, R3, 0x1 ;  /* 0x0000000305047211 */ /* 0x040fe400078c08ff */
[C-C-:B------:R-:W-:Y:S01]  /*7830*/  LOP3.LUT R114, R2.reuse, 0xb2, R249.reuse, 0xfe, !PT ;  /* 0x000000b202727812 */ /* 0x140fe200078efef9 */
[----:B------:R0:W-:Y:S01]  /*7840*/  @P2 STG.E.U16 [R8.64], R14 ;  /* 0x0000000e08002986 */ /* 0x0001e2000c101506 */
[----:B------:R-:W-:Y:S02]  /*7850*/  LOP3.LUT R118, R2, 0xb4, R249, 0xfe, !PT ;  /* 0x000000b402767812 */ /* 0x000fe400078efef9 */
[----:B------:R-:W-:Y:S01]  /*7860*/  PRMT R18, R18, 0x7632, R18 ;  /* 0x0000763212127816 */ /* 0x000fe20000000012 */
[----:B------:R1:W-:Y:S01]  /*7870*/  @P5 STG.E.U16 [R12.64], R6 ;  /* 0x000000060c005986 */ /* 0x0003e2000c101506 */
[----:B------:R-:W-:-:S02]  /*7880*/  LEA.HI.X.SX32 R5, R5, R0, 0x1, P6 ;  /* 0x0000000005057211 */ /* 0x000fc400030f0eff */
[----:B------:R-:W-:Y:S02]  /*7890*/  ISETP.LT.AND P3, PT, R114, c[0x0][0x17c], !P0 ;  /* 0x00005f0072007a0c */ /* 0x000fe40004761270 */
[----:B------:R-:W-:Y:S02]  /*78a0*/  ISETP.LT.AND P1, PT, R118, c[0x0][0x17c], !P0 ;  /* 0x00005f0076007a0c */ /* 0x000fe40004721270 */
[C---:B0-----:R-:W-:Y:S02]  /*78b0*/  LEA R8, P6, R21.reuse, R3, 0x1 ;  /* 0x0000000315087211 */ /* 0x041fe400078c08ff */
[----:B------:R-:W-:Y:S01]  /*78c0*/  LOP3.LUT R116, R2, 0xb6, R249, 0xfe, !PT ;  /* 0x000000b602747812 */ /* 0x000fe200078efef9 */
[----:B-1----:R-:W-:Y:S01]  /*78d0*/  IMAD R13, R82, 0x2, R21 ;  /* 0x00000002520d7824 */ /* 0x002fe200078e0215 */
[----:B------:R0:W-:Y:S01]  /*78e0*/  @P4 STG.E.U16 [R16.64], R18 ;  /* 0x0000001210004986 */ /* 0x0001e2000c101506 */
[----:B------:R-:W-:Y:S02]  /*78f0*/  LEA.HI.X.SX32 R9, R21, R0, 0x1, P6 ;  /* 0x0000000015097211 */ /* 0x000fe400030f0eff */
[----:B------:R-:W-:-:S02]  /*7900*/  ISETP.LT.AND P2, PT, R116, c[0x0][0x17c], !P0 ;  /* 0x00005f0074007a0c */ /* 0x000fc40004741270 */
[CC--:B------:R-:W-:Y:S02]  /*7910*/  LEA R12, P6, R13.reuse, R3.reuse, 0x1 ;  /* 0x000000030d0c7211 */ /* 0x0c0fe400078c08ff */
[----:B------:R-:W-:Y:S01]  /*7920*/  PRMT R42, R42, 0x7632, R42 ;  /* 0x000076322a2a7816 */ /* 0x000fe2000000002a */
[----:B0-----:R-:W-:Y:S01]  /*7930*/  IMAD R17, R82, 0x2, R13 ;  /* 0x0000000252117824 */ /* 0x001fe200078e020d */
        /* <DEDUP_REMOVED lines=12> */
[C---:B0-----:R-:W-:Y:S01]  /*7a00*/  LEA R4, P6, R21.reuse, R3, 0x1 ;  /* 0x0000000315047211 */ /* 0x041fe200078c08ff */
[----:B-1----:R-:W-:Y:S01]  /*7a10*/  IMAD R9, R82, 0x2, R21 ;  /* 0x0000000252097824 */ /* 0x002fe200078e0215 */
[----:B------:R0:W-:Y:S02]  /*7a20*/  @P2 STG.E.U16 [R12.64], R6 ;  /* 0x000000060c002986 */ /* 0x0001e4000c101506 */
[----:B------:R-:W-:-:S02]  /*7a30*/  LEA.HI.X.SX32 R5, R21, R0, 0x1, P6 ;  /* 0x0000000015057211 */ /* 0x000fc400030f0eff */
[CC--:B------:R-:W-:Y:S02]  /*7a40*/  LEA R8, P6, R9.reuse, R3.reuse, 0x1 ;  /* 0x0000000309087211 */ /* 0x0c0fe400078c08ff */
[----:B------:R-:W-:Y:S02]  /*7a50*/  LOP3.LUT R113, R2, 0xbc, R249, 0xfe, !PT ;  /* 0x000000bc02717812 */ /* 0x000fe400078efef9 */
[----:B------:R-:W-:Y:S01]  /*7a60*/  PRMT R46, R46, 0x7632, R46 ;  /* 0x000076322e2e7816 */ /* 0x000fe2000000002e */
[----:B0-----:R-:W-:Y:S01]  /*7a70*/  IMAD R13, R82, 0x2, R9 ;  /* 0x00000002520d7824 */ /* 0x001fe200078e0209 */
        /* <DEDUP_REMOVED lines=27> */
[----:B------:R-:W-:Y:S02]  /*7c30*/  ISETP.LT.AND P4, PT, R108, c[0x0][0x17c], !P0 ;  /* 0x00005f006c007a0c */ /* 0x000fe40004781270 */
[----:B------:R-:W-:Y:S01]  /*7c40*/  LEA.HI.X.SX32 R9, R21, R0, 0x1, P6 ;  /* 0x0000000015097211 */ /* 0x000fe200030f0eff */
[----:B------:R-:W-:Y:S01]  /*7c50*/  IMAD R21, R82, 0x2, R25 ;  /* 0x0000000252157824 */ /* 0x000fe200078e0219 */
[----:B------:R-:W-:-:S02]  /*7c60*/  LOP3.LUT R107, R2, 0xc6, R249, 0xfe, !PT ;  /* 0x000000c6026b7812 */ /* 0x000fc400078efef9 */
[-C--:B-1----:R-:W-:Y:S01]  /*7c70*/  LEA R12, P6, R25, R3.reuse, 0x1 ;  /* 0x00000003190c7211 */ /* 0x082fe200078c08ff */
[----:B------:R0:W-:Y:S01]  /*7c80*/  @P2 STG.E.U16 [R16.64], R7 ;  /* 0x0000000710002986 */ /* 0x0001e2000c101506 */
[----:B------:R-:W-:Y:S02]  /*7c90*/  ISETP.LT.AND P3, PT, R107, c[0x0][0x17c], !P0 ;  /* 0x00005f006b007a0c */ /* 0x000fe40004761270 */
[----:B------:R-:W-:Y:S01]  /*7ca0*/  LEA.HI.X.SX32 R13, R25, R0, 0x1, P6 ;  /* 0x00000000190d7211 */ /* 0x000fe200030f0eff */
[----:B------:R-:W-:Y:S01]  /*7cb0*/  IMAD R25, R82, 0x2, R21 ;  /* 0x0000000252197824 */ /* 0x000fe200078e0215 */
[----:B------:R-:W-:Y:S01]  /*7cc0*/  LOP3.LUT R106, R2, 0xc8, R249, 0xfe, !PT ;  /* 0x000000c8026a7812 */ /* 0x000fe200078efef9 */
[----:B------:R1:W-:Y:S01]  /*7cd0*/  @P5 STG.E.U16 [R4.64], R11 ;  /* 0x0000000b04005986 */ /* 0x0003e2000c101506 */
[----:B0-----:R-:W-:Y:S02]  /*7ce0*/  LEA R16, P6, R21, R3, 0x1 ;  /* 0x0000000315107211 */ /* 0x001fe400078c08ff */
[----:B------:R-:W-:-:S02]  /*7cf0*/  ISETP.LT.AND P1, PT, R106, c[0x0][0x17c], !P0 ;  /* 0x00005f006a007a0c */ /* 0x000fc40004721270 */
[-C--:B------:R-:W-:Y:S01]  /*7d00*/  LEA.HI.X.SX32 R17, R21, R0.reuse, 0x1, P6 ;  /* 0x0000000015117211 */ /* 0x080fe200030f0eff */
[----:B------:R-:W-:Y:S01]  /*7d10*/  IMAD R21, R82, 0x2, R25 ;  /* 0x0000000252157824 */ /* 0x000fe200078e0219 */
[CC--:B-1----:R-:W-:Y:S02]  /*7d20*/  LEA R4, P6, R25.reuse, R3.reuse, 0x1 ;  /* 0x0000000319047211 */ /* 0x0c2fe400078c08ff */
[----:B------:R-:W-:Y:S01]  /*7d30*/  LOP3.LUT R105, R2, 0xca, R249, 0xfe, !PT ;  /* 0x000000ca02697812 */ /* 0x000fe200078efef9 */
[----:B------:R0:W-:Y:S01]  /*7d40*/  @P4 STG.E.U16 [R8.64], R39 ;  /* 0x0000002708004986 */ /* 0x0001e2000c101506 */
[----:B------:R-:W-:Y:S01]  /*7d50*/  LEA.HI.X.SX32 R5, R25, R0, 0x1, P6 ;  /* 0x0000000019057211 */ /* 0x000fe200030f0eff */
[----:B------:R-:W-:Y:S01]  /*7d60*/  IMAD R25, R82, 0x2, R21 ;  /* 0x0000000252197824 */ /* 0x000fe200078e0215 */
[----:B------:R-:W-:Y:S02]  /*7d70*/  ISETP.LT.AND P2, PT, R105, c[0x0][0x17c], !P0 ;  /* 0x00005f0069007a0c */ /* 0x000fe40004741270 */
        /* <DEDUP_REMOVED lines=48> */
[C-C-:B------:R-:W-:Y:S01]  /*8080*/  LOP3.LUT R96, R2.reuse, 0xdc, R249.reuse, 0xfe, !PT ;  /* 0x000000dc02607812 */ /* 0x140fe200078efef9 */
[----:B------:R1:W-:Y:S01]  /*8090*/  @P5 STG.E.U16 [R12.64], R55 ;  /* 0x000000370c005986 */ /* 0x0003e2000c101506 */
[CC--:B0-----:R-:W-:Y:S02]  /*80a0*/  LEA R8, P6, R21.reuse, R3.reuse, 0x1 ;  /* 0x0000000315087211 */ /* 0x0c1fe400078c08ff */
[----:B------:R-:W-:Y:S02]  /*80b0*/  LOP3.LUT R95, R2, 0xde, R249, 0xfe, !PT ;  /* 0x000000de025f7812 */ /* 0x000fe400078efef9 */
[-C--:B------:R-:W-:Y:S01]  /*80c0*/  LEA.HI.X.SX32 R9, R21, R0.reuse, 0x1, P6 ;  /* 0x0000000015097211 */ /* 0x080fe200030f0eff */
[----:B------:R-:W-:Y:S01]  /*80d0*/  IMAD R21, R82, 0x2, R25 ;  /* 0x0000000252157824 */ /* 0x000fe200078e0219 */
[C---:B-1----:R-:W-:Y:S02]  /*80e0*/  LEA R12, P6, R25.reuse, R3, 0x1 ;  /* 0x00000003190c7211 */ /* 0x042fe400078c08ff */
[----:B------:R-:W-:Y:S01]  /*80f0*/  ISETP.LT.AND P1, PT, R96, c[0x0][0x17c], !P0 ;  /* 0x00005f0060007a0c */ /* 0x000fe20004721270 */
[----:B------:R0:W-:Y:S01]  /*8100*/  @P4 STG.E.U16 [R16.64], R47 ;  /* 0x0000002f10004986 */ /* 0x0001e2000c101506 */
[----:B------:R-:W-:Y:S01]  /*8110*/  LEA.HI.X.SX32 R13, R25, R0, 0x1, P6 ;  /* 0x00000000190d7211 */ /* 0x000fe200030f0eff */
[----:B------:R-:W-:Y:S01]  /*8120*/  IMAD R25, R82, 0x2, R21 ;  /* 0x0000000252197824 */ /* 0x000fe200078e0215 */
[----:B------:R-:W-:-:S02]  /*8130*/  ISETP.LT.AND P2, PT, R95, c[0x0][0x17c], !P0 ;  /* 0x00005f005f007a0c */ /* 0x000fc40004741270 */
[C-C-:B------:R-:W-:Y:S02]  /*8140*/  LOP3.LUT R81, R2.reuse, 0xe0, R249.reuse, 0xfe, !PT ;  /* 0x000000e002517812 */ /* 0x140fe400078efef9 */
[----:B------:R-:W-:Y:S01]  /*8150*/  LOP3.LUT R80, R2, 0xe2, R249, 0xfe, !PT ;  /* 0x000000e202507812 */ /* 0x000fe200078efef9 */
[----:B------:R1:W-:Y:S01]  /*8160*/  @P3 STG.E.U16 [R4.64], R51 ;  /* 0x0000003304003986 */ /* 0x0003e2000c101506 */
[----:B0-----:R-:W-:Y:S02]  /*8170*/  LEA R16, P6, R21, R3, 0x1 ;  /* 0x0000000315107211 */ /* 0x001fe400078c08ff */
[----:B------:R-:W-:Y:S01]  /*8180*/  PRMT R10, R7, 0x7632, R10 ;  /* 0x00007632070a7816 */ /* 0x000fe2000000000a */
[----:B------:R-:W-:Y:S01]  /*8190*/  IMAD R7, R82, 0x2, R25 ;  /* 0x0000000252077824 */ /* 0x000fe200078e0219 */
[----:B------:R-:W-:Y:S02]  /*81a0*/  LEA.HI.X.SX32 R17, R21, R0, 0x1, P6 ;  /* 0x0000000015117211 */ /* 0x000fe400030f0eff */
[----:B------:R-:W-:-:S02]  /*81b0*/  ISETP.LT.AND P5, PT, R81, c[0x0][0x17c], !P0 ;  /* 0x00005f0051007a0c */ /* 0x000fc400047a1270 */
[CC--:B-1----:R-:W-:Y:S02]  /*81c0*/  LEA R4, P6, R25.reuse, R3.reuse, 0x1 ;  /* 0x0000000319047211 */ /* 0x0c2fe400078c08ff */
[----:B------:R-:W-:Y:S01]  /*81d0*/  ISETP.LT.AND P4, PT, R80, c[0x0][0x17c], !P0 ;  /* 0x00005f0050007a0c */ /* 0x000fe20004781270 */
[----:B------:R0:W-:Y:S01]  /*81e0*/  @P1 STG.E.U16 [R8.64], R63 ;  /* 0x0000003f08001986 */ /* 0x0001e2000c101506 */
[----:B------:R-:W-:Y:S02]  /*81f0*/  LEA.HI.X.SX32 R5, R25, R0, 0x1, P6 ;  /* 0x0000000019057211 */ /* 0x000fe400030f0eff */
[C-C-:B------:R-:W-:Y:S02]  /*8200*/  LOP3.LUT R77, R2.reuse, 0xe4, R249.reuse, 0xfe, !PT ;  /* 0x000000e4024d7812 */ /* 0x140fe400078efef9 */
[----:B------:R-:W-:Y:S02]  /*8210*/  LEA R6, P6, R7, R3, 0x1 ;  /* 0x0000000307067211 */ /* 0x000fe400078c08ff */
[----:B------:R-:W-:Y:S01]  /*8220*/  LOP3.LUT R79, R2, 0xe6, R249, 0xfe, !PT ;  /* 0x000000e6024f7812 */ /* 0x000fe200078efef9 */
[----:B------:R1:W-:Y:S01]  /*8230*/  @P2 STG.E.U16 [R12.64], R67 ;  /* 0x000000430c002986 */ /* 0x0003e2000c101506 */
[----:B0-----:R-:W-:Y:S01]  /*8240*/  IMAD R9, R82, 0x2, R7 ;  /* 0x0000000252097824 */ /* 0x001fe200078e0207 */
[----:B------:R-:W-:-:S02]  /*8250*/  ISETP.LT.AND P3, PT, R77, c[0x0][0x17c], !P0 ;  /* 0x00005f004d007a0c */ /* 0x000fc40004761270 */
[-C--:B------:R-:W-:Y:S02]  /*8260*/  LEA.HI.X.SX32 R7, R7, R0.reuse, 0x1, P6 ;  /* 0x0000000007077211 */ /* 0x080fe400030f0eff */
[----:B------:R-:W-:Y:S02]  /*8270*/  ISETP.LT.AND P1, PT, R79, c[0x0][0x17c], !P0 ;  /* 0x00005f004f007a0c */ /* 0x000fe40004721270 */
[----:B------:R-:W-:Y:S02]  /*8280*/  LEA R8, P6, R9, R3, 0x1 ;  /* 0x0000000309087211 */ /* 0x000fe400078c08ff */
[----:B-1----:R-:W-:Y:S01]  /*8290*/  PRMT R13, R11, 0x7632, R13 ;  /* 0x000076320b0d7816 */ /* 0x002fe2000000000d */
[----:B------:R-:W-:Y:S01]  /*82a0*/  IMAD R11, R82, 0x2, R9 ;  /* 0x00000002520b7824 */ /* 0x000fe200078e0209 */
[----:B------:R-:W-:Y:S01]  /*82b0*/  LOP3.LUT R76, R2, 0xe8, R249, 0xfe, !PT ;  /* 0x000000e8024c7812 */ /* 0x000fe200078efef9 */
[----:B------:R-:W-:Y:S01]  /*82c0*/  @P5 STG.E.U16 [R16.64], R10 ;  /* 0x0000000a10005986 */ /* 0x000fe2000c101506 */
[----:B------:R-:W-:-:S03]  /*82d0*/  LEA.HI.X.SX32 R9, R9, R0, 0x1, P6 ;  /* 0x0000000009097211 */ /* 0x000fc600030f0eff */
[----:B------:R0:W-:Y:S01]  /*82e0*/  @P4 STG.E.U16 [R4.64], R13 ;  /* 0x0000000d04004986 */ /* 0x0001e2000c101506 */
[----:B------:R-:W-:Y:S02]  /*82f0*/  ISETP.LT.AND P2, PT, R76, c[0x0][0x17c], !P0 ;  /* 0x00005f004c007a0c */ /* 0x000fe40004741270 */
[----:B------:R-:W-:Y:S02]  /*8300*/  PRMT R39, R39, 0x7632, R39 ;  /* 0x0000763227277816 */ /* 0x000fe40000000027 */
[----:B------:R-:W-:Y:S02]  /*8310*/  PRMT R23, R23, 0x7632, R23 ;  /* 0x0000763217177816 */ /* 0x000fe40000000017 */
[----:B------:R-:W-:Y:S01]  /*8320*/  LOP3.LUT R78, R2, 0xea, R249, 0xfe, !PT ;  /* 0x000000ea024e7812 */ /* 0x000fe200078efef9 */
[----:B0-----:R-:W-:Y:S01]  /*8330*/  IMAD R13, R82, 0x2, R11 ;  /* 0x00000002520d7824 */ /* 0x001fe200078e020b */
[C---:B------:R-:W-:Y:S01]  /*8340*/  LEA R4, P6, R11.reuse, R3, 0x1 ;  /* 0x000000030b047211 */ /* 0x040fe200078c08ff */
[----:B------:R0:W-:Y:S01]  /*8350*/  @P3 STG.E.U16 [R6.64], R39 ;  /* 0x0000002706003986 */ /* 0x0001e2000c101506 */
[----:B------:R-:W-:Y:S01]  /*8360*/  LOP3.LUT R73, R2, 0xec, R249, 0xfe, !PT ;  /* 0x000000ec02497812 */ /* 0x000fe200078efef9 */
[----:B------:R-:W-:Y:S01]  /*8370*/  IMAD R17, R82, 0x2, R13 ;  /* 0x0000000252117824 */ /* 0x000fe200078e020d */
[----:B------:R-:W-:-:S02]  /*8380*/  LEA.HI.X.SX32 R5, R11, R0, 0x1, P6 ;  /* 0x000000000b057211 */ /* 0x000fc400030f0eff */
[CC--:B------:R-:W-:Y:S01]  /*8390*/  LEA R10, P6, R13.reuse, R3.reuse, 0x1 ;  /* 0x000000030d0a7211 */ /* 0x0c0fe200078c08ff */
[----:B------:R1:W-:Y:S01]  /*83a0*/  @P1 STG.E.U16 [R8.64], R23 ;  /* 0x0000001708001986 */ /* 0x0003e2000c101506 */
[----:B------:R-:W-:Y:S02]  /*83b0*/  ISETP.LT.AND P5, PT, R78, c[0x0][0x17c], !P0 ;  /* 0x00005f004e007a0c */ /* 0x000fe400047a1270 */
[----:B------:R-:W-:Y:S02]  /*83c0*/  LEA.HI.X.SX32 R11, R13, R0, 0x1, P6 ;  /* 0x000000000d0b7211 */ /* 0x000fe400030f0eff */
[----:B------:R-:W-:Y:S02]  /*83d0*/  ISETP.LT.AND P4, PT, R73, c[0x0][0x17c], !P0 ;  /* 0x00005f0049007a0c */ /* 0x000fe40004781270 */
[----:B------:R-:W-:Y:S02]  /*83e0*/  PRMT R35, R35, 0x7632, R35 ;  /* 0x0000763223237816 */ /* 0x000fe40000000023 */
[----:B0-----:R-:W-:Y:S01]  /*83f0*/  LEA R6, P6, R17, R3, 0x1 ;  /* 0x0000000311067211 */ /* 0x001fe200078c08ff */
[----:B-1----:R-:W-:-:S03]  /*8400*/  IMAD R9, R82, 0x2, R17 ;  /* 0x0000000252097824 */ /* 0x002fc600078e0211 */
[-C--:B------:R-:W-:Y:S01]  /*8410*/  LEA.HI.X.SX32 R7, R17, R0.reuse, 0x1, P6 ;  /* 0x0000000011077211 */ /* 0x080fe200030f0eff */
[----:B------:R0:W-:Y:S01]  /*8420*/  @P2 STG.E.U16 [R4.64], R35 ;  /* 0x0000002304002986 */ /* 0x0001e2000c101506 */
[----:B------:R-:W-:Y:S01]  /*8430*/  IMAD R13, R82, 0x2, R9 ;  /* 0x00000002520d7824 */ /* 0x000fe200078e0209 */
[----:B------:R-:W-:Y:S02]  /*8440*/  LEA R8, P6, R9, R3, 0x1 ;  /* 0x0000000309087211 */ /* 0x000fe400078c08ff */
[C---:B------:R-:W-:Y:S02]  /*8450*/  LOP3.LUT R75, R2.reuse, 0xee, R249, 0xfe, !PT ;  /* 0x000000ee024b7812 */ /* 0x040fe400078efef9 */
[----:B------:R-:W-:Y:S02]  /*8460*/  PRMT R31, R31, 0x7632, R31 ;  /* 0x000076321f1f7816 */ /* 0x000fe4000000001f */
[----:B------:R-:W-:Y:S02]  /*8470*/  LOP3.LUT R74, R2, 0xf0, R249, 0xfe, !PT ;  /* 0x000000f0024a7812 */ /* 0x000fe400078efef9 */
[----:B0-----:R-:W-:Y:S01]  /*8480*/  PRMT R5, R15, 0x7632, R5 ;  /* 0x000076320f057816 */ /* 0x001fe20000000005 */
[----:B------:R-:W-:Y:S01]  /*8490*/  IMAD R15, R82, 0x2, R13 ;  /* 0x00000002520f7824 */ /* 0x000fe200078e020d */
[----:B------:R-:W-:-:S02]  /*84a0*/  LEA.HI.X.SX32 R9, R9, R0, 0x1, P6 ;  /* 0x0000000009097211 */ /* 0x000fc400030f0eff */
[----:B------:R-:W-:Y:S01]  /*84b0*/  LEA R4, P6, R13, R3, 0x1 ;  /* 0x000000030d047211 */ /* 0x000fe200078c08ff */
[----:B------:R-:W-:Y:S01]  /*84c0*/  IMAD R17, R82, 0x2, R15 ;  /* 0x0000000252117824 */ /* 0x000fe200078e020f */
[----:B------:R-:W-:Y:S01]  /*84d0*/  ISETP.LT.AND P3, PT, R75, c[0x0][0x17c], !P0 ;  /* 0x00005f004b007a0c */ /* 0x000fe20004761270 */
[----:B------:R-:W-:Y:S01]  /*84e0*/  @P5 STG.E.U16 [R10.64], R31 ;  /* 0x0000001f0a005986 */ /* 0x000fe2000c101506 */
[----:B------:R-:W-:Y:S02]  /*84f0*/  LOP3.LUT R72, R2, 0xf2, R249, 0xfe, !PT ;  /* 0x000000f202487812 */ /* 0x000fe400078efef9 */
[----:B------:R-:W-:Y:S01]  /*8500*/  ISETP.LT.AND P1, PT, R74, c[0x0][0x17c], !P0 ;  /* 0x00005f004a007a0c */ /* 0x000fe20004721270 */
[----:B------:R0:W-:Y:S01]  /*8510*/  @P4 STG.E.U16 [R6.64], R5 ;  /* 0x0000000506004986 */ /* 0x0001e2000c101506 */
[----:B------:R-:W-:Y:S02]  /*8520*/  ISETP.LT.AND P2, PT, R72, c[0x0][0x17c], !P0 ;  /* 0x00005f0048007a0c */ /* 0x000fe40004741270 */
[----:B------:R-:W-:-:S02]  /*8530*/  PRMT R27, R27, 0x7632, R27 ;  /* 0x000076321b1b7816 */ /* 0x000fc4000000001b */
[-C--:B0-----:R-:W-:Y:S01]  /*8540*/  LEA.HI.X.SX32 R5, R13, R0.reuse, 0x1, P6 ;  /* 0x000000000d057211 */ /* 0x081fe200030f0eff */
[C---:B------:R-:W-:Y:S01]  /*8550*/  IMAD R13, R82.reuse, 0x2, R17 ;  /* 0x00000002520d7824 */ /* 0x040fe200078e0211 */
[-C--:B------:R-:W-:Y:S02]  /*8560*/  LEA R10, P6, R15, R3.reuse, 0x1 ;  /* 0x000000030f0a7211 */ /* 0x080fe400078c08ff */
[----:B------:R-:W-:Y:S01]  /*8570*/  PRMT R7, R19, 0x7632, R7 ;  /* 0x0000763213077816 */ /* 0x000fe20000000007 */
[C---:B------:R-:W-:Y:S01]  /*8580*/  IMAD R19, R82.reuse, 0x2, R13 ;  /* 0x0000000252137824 */ /* 0x040fe200078e020d */
[----:B------:R-:W-:Y:S01]  /*8590*/  LEA.HI.X.SX32 R11, R15, R0, 0x1, P6 ;  /* 0x000000000f0b7211 */ /* 0x000fe200030f0eff */
[----:B------:R0:W-:Y:S01]  /*85a0*/  @P3 STG.E.U16 [R8.64], R27 ;  /* 0x0000001b08003986 */ /* 0x0001e2000c101506 */
[----:B------:R-:W-:Y:S01]  /*85b0*/  PRMT R43, R43, 0x7632, R43 ;  /* 0x000076322b2b7816 */ /* 0x000fe2000000002b */
[C---:B------:R-:W-:Y:S02]  /*85c0*/  IMAD R15, R82.reuse, 0x2, R19 ;  /* 0x00000002520f7824 */ /* 0x040fe400078e0213 */
[----:B------:R1:W-:Y:S01]  /*85d0*/  @P1 STG.E.U16 [R4.64], R7 ;  /* 0x0000000704001986 */ /* 0x0003e2000c101506 */
[----:B------:R-:W-:Y:S01]  /*85e0*/  LEA R6, P1, R17, R3, 0x1 ;  /* 0x0000000311067211 */ /* 0x000fe200078208ff */
[----:B------:R-:W-:-:S02]  /*85f0*/  IMAD R21, R82, 0x2, R15 ;  /* 0x0000000252157824 */ /* 0x000fc400078e020f */
[----:B------:R2:W-:Y:S02]  /*8600*/  @P2 STG.E.U16 [R10.64], R43 ;  /* 0x0000002b0a002986 */ /* 0x0005e4000c101506 */
[----:B------:R-:W-:Y:S01]  /*8610*/  IMAD R82, R82, 0x2, R21 ;  /* 0x0000000252527824 */ /* 0x000fe200078e0215 */
[-C--:B0-----:R-:W-:Y:S02]  /*8620*/  LEA R8, P2, R13, R3.reuse, 0x1 ;  /* 0x000000030d087211 */ /* 0x081fe400078408ff */
[----:B-1----:R-:W-:Y:S02]  /*8630*/  LEA.HI.X.SX32 R7, R17, R0, 0x1, P1 ;  /* 0x0000000011077211 */ /* 0x002fe400008f0eff */
[----:B------:R-:W-:Y:S02]  /*8640*/  LEA R12, P1, R19, R3, 0x1 ;  /* 0x00000003130c7211 */ /* 0x000fe400078208ff */
[C-C-:B------:R-:W-:Y:S02]  /*8650*/  LOP3.LUT R70, R2.reuse, 0xf4, R249.reuse, 0xfe, !PT ;  /* 0x000000f402467812 */ /* 0x140fe400078efef9 */
[----:B------:R-:W-:-:S02]  /*8660*/  LOP3.LUT R69, R2, 0xf6, R249, 0xfe, !PT ;  /* 0x000000f602457812 */ /* 0x000fc400078efef9 */
[-C--:B------:R-:W-:Y:S02]  /*8670*/  LEA.HI.X.SX32 R9, R13, R0.reuse, 0x1, P2 ;  /* 0x000000000d097211 */ /* 0x080fe400010f0eff */
[C-C-:B------:R-:W-:Y:S02]  /*8680*/  LOP3.LUT R71, R2.reuse, 0xf8, R249.reuse, 0xfe, !PT ;  /* 0x000000f802477812 */ /* 0x140fe400078efef9 */
[----:B------:R-:W-:Y:S02]  /*8690*/  LEA.HI.X.SX32 R13, R19, R0, 0x1, P1 ;  /* 0x00000000130d7211 */ /* 0x000fe400008f0eff */
[--C-:B------:R-:W-:Y:S02]  /*86a0*/  LOP3.LUT R68, R2, 0xfa, R249.reuse, 0xfe, !PT ;  /* 0x000000fa02447812 */ /* 0x100fe400078efef9 */
[----:B------:R-:W-:Y:S02]  /*86b0*/  LEA R16, P1, R82, R3, 0x1 ;  /* 0x0000000352107211 */ /* 0x000fe400078208ff */
[----:B------:R-:W-:-:S02]  /*86c0*/  LOP3.LUT R94, R2, 0xfc, R249, 0xfe, !PT ;  /* 0x000000fc025e7812 */ /* 0x000fc400078efef9 */
[----:B------:R-:W-:Y:S02]  /*86d0*/  ISETP.LT.AND P5, PT, R70, c[0x0][0x17c], !P0 ;  /* 0x00005f0046007a0c */ /* 0x000fe400047a1270 */
[----:B------:R-:W-:Y:S02]  /*86e0*/  LOP3.LUT R2, R2, 0xfe, R249, 0xfe, !PT ;  /* 0x000000fe02027812 */ /* 0x000fe400078efef9 */
[----:B------:R-:W-:Y:S02]  /*86f0*/  ISETP.LT.AND P4, PT, R69, c[0x0][0x17c], !P0 ;  /* 0x00005f0045007a0c */ /* 0x000fe40004781270 */
[----:B------:R-:W-:Y:S02]  /*8700*/  ISETP.LT.AND P3, PT, R71, c[0x0][0x17c], !P0 ;  /* 0x00005f0047007a0c */ /* 0x000fe40004761270 */
[----:B------:R-:W-:Y:S02]  /*8710*/  LEA R14, P6, R15, R3, 0x1 ;  /* 0x000000030f0e7211 */ /* 0x000fe400078c08ff */
[----:B------:R-:W-:-:S02]  /*8720*/  ISETP.LT.AND P2, PT, R68, c[0x0][0x17c], !P0 ;  /* 0x00005f0044007a0c */ /* 0x000fc40004741270 */
[-C--:B------:R-:W-:Y:S02]  /*8730*/  LEA.HI.X.SX32 R17, R82, R0.reuse, 0x1, P1 ;  /* 0x0000000052117211 */ /* 0x080fe400008f0eff */
[----:B------:R-:W-:Y:S02]  /*8740*/  ISETP.LT.AND P1, PT, R94, c[0x0][0x17c], !P0 ;  /* 0x00005f005e007a0c */ /* 0x000fe40004721270 */
[----:B------:R-:W-:Y:S02]  /*8750*/  ISETP.LT.AND P0, PT, R2, c[0x0][0x17c], !P0 ;  /* 0x00005f0002007a0c */ /* 0x000fe40004701270 */
[----:B------:R-:W-:Y:S02]  /*8760*/  LEA.HI.X.SX32 R15, R15, R0, 0x1, P6 ;  /* 0x000000000f0f7211 */ /* 0x000fe400030f0eff */
[----:B------:R-:W-:Y:S02]  /*8770*/  LEA R4, P6, R21, R3, 0x1 ;  /* 0x0000000315047211 */ /* 0x000fe400078c08ff */
[----:B------:R-:W-:-:S02]  /*8780*/  PRMT R3, R59, 0x7632, R3 ;  /* 0x000076323b037816 */ /* 0x000fc40000000003 */
[----:B------:R-:W-:Y:S02]  /*8790*/  PRMT R55, R55, 0x7632, R55 ;  /* 0x0000763237377816 */ /* 0x000fe40000000037 */
[----:B------:R-:W-:Y:S02]  /*87a0*/  PRMT R47, R47, 0x7632, R47 ;  /* 0x000076322f2f7816 */ /* 0x000fe4000000002f */
[----:B------:R-:W-:Y:S01]  /*87b0*/  PRMT R51, R51, 0x7632, R51 ;  /* 0x0000763233337816 */ /* 0x000fe20000000033 */
[----:B------:R2:W-:Y:S01]  /*87c0*/  @P5 STG.E.U16 [R6.64], R3 ;  /* 0x0000000306005986 */ /* 0x0005e2000c101506 */
[----:B------:R-:W-:Y:S02]  /*87d0*/  LEA.HI.X.SX32 R5, R21, R0, 0x1, P6 ;  /* 0x0000000015057211 */ /* 0x000fe400030f0eff */
[----:B------:R-:W-:Y:S01]  /*87e0*/  PRMT R2, R63, 0x7632, R2 ;  /* 0x000076323f027816 */ /* 0x000fe20000000002 */
[----:B------:R2:W-:Y:S04]  /*87f0*/  @P4 STG.E.U16 [R8.64], R55 ;  /* 0x0000003708004986 */ /* 0x0005e8000c101506 */
[----:B------:R2:W-:Y:S04]  /*8800*/  @P3 STG.E.U16 [R12.64], R47 ;  /* 0x0000002f0c003986 */ /* 0x0005e8000c101506 */
[----:B------:R2:W-:Y:S04]  /*8810*/  @P2 STG.E.U16 [R14.64], R51 ;  /* 0x000000330e002986 */ /* 0x0005e8000c101506 */
[----:B------:R2:W-:Y:S01]  /*8820*/  @P1 STG.E.U16 [R4.64], R2 ;  /* 0x0000000204001986 */ /* 0x0005e2000c101506 */
[----:B------:R-:W-:Y:S05]  /*8830*/  @!P0 EXIT ;  /* 0x000000000000894d */ /* 0x000fea0003800000 */
[----:B--2---:R-:W-:-:S05]  /*8840*/  PRMT R8, R67, 0x7632, R8 ;  /* 0x0000763243087816 */ /* 0x004fca0000000008 */
[----:B------:R-:W-:Y:S01]  /*8850*/  STG.E.U16 [R16.64], R8 ;  /* 0x0000000810007986 */ /* 0x000fe2000c101506 */
[----:B------:R-:W-:Y:S05]  /*8860*/  EXIT ;  /* 0x000000000000794d */ /* 0x000fea0003800000 */
.L_x_4:
[----:B------:R-:W-:-:S00]  /*8870*/  BRA `(.L_x_4) ;  /* 0xfffffff000007947 */ /* 0x000fc0000383ffff */
[----:B------:R-:W-:-:S00]  /*8880*/  NOP ;  /* 0x0000000000007918 */ /* 0x000fc00000000000 */
[----:B------:R-:W-:-:S00]  /*8890*/  NOP ;  /* 0x0000000000007918 */ /* 0x000fc00000000000 */
[----:B------:R-:W-:-:S00]  /*88a0*/  NOP ;  /* 0x0000000000007918 */ /* 0x000fc00000000000 */
[----:B------:R-:W-:-:S00]  /*88b0*/  NOP ;  /* 0x0000000000007918 */ /* 0x000fc00000000000 */
[----:B------:R-:W-:-:S00]  /*88c0*/  NOP ;  /* 0x0000000000007918 */ /* 0x000fc00000000000 */
[----:B------:R-:W-:-:S00]  /*88d0*/  NOP ;  /* 0x0000000000007918 */ /* 0x000fc00000000000 */
[----:B------:R-:W-:-:S00]  /*88e0*/  NOP ;  /* 0x0000000000007918 */ /* 0x000fc00000000000 */
[----:B------:R-:W-:-:S00]  /*88f0*/  NOP ;  /* 0x0000000000007918 */ /* 0x000fc00000000000 */
.L_x_5:


//--------------------- .nv.shared.matmul_kernel  --------------------------
	.section	.nv.shared.matmul_kernel,"aw",@nobits
	.sectionflags	@""
	.align	16
